//
// Generated by NVIDIA NVVM Compiler
//
// Compiler Build ID: CL-36424714
// Cuda compilation tools, release 13.0, V13.0.88
// Based on NVVM 20.0.0
//

.version 9.0
.target sm_100
.address_size 64

	// .globl	_Z8mm_new_9PfS_S_i
// _ZZ8mm_new_9PfS_S_iE2sA has been demoted
// _ZZ8mm_new_9PfS_S_iE2sB has been demoted

.visible .entry _Z8mm_new_9PfS_S_i(
	.param .u64 .ptr .align 1 _Z8mm_new_9PfS_S_i_param_0,
	.param .u64 .ptr .align 1 _Z8mm_new_9PfS_S_i_param_1,
	.param .u64 .ptr .align 1 _Z8mm_new_9PfS_S_i_param_2,
	.param .u32 _Z8mm_new_9PfS_S_i_param_3
)
{
	.reg .pred 	%p<5>;
	.reg .b32 	%r<99>;
	.reg .b32 	%f<947>;
	.reg .b64 	%rd<46>;
	// demoted variable
	.shared .align 4 .b8 _ZZ8mm_new_9PfS_S_iE2sA[8192];
	// demoted variable
	.shared .align 4 .b8 _ZZ8mm_new_9PfS_S_iE2sB[8192];
	ld.param.u64 	%rd12, [_Z8mm_new_9PfS_S_i_param_0];
	ld.param.u64 	%rd13, [_Z8mm_new_9PfS_S_i_param_1];
	ld.param.u64 	%rd14, [_Z8mm_new_9PfS_S_i_param_2];
	ld.param.u32 	%r11, [_Z8mm_new_9PfS_S_i_param_3];
	cvta.to.global.u64 	%rd15, %rd14;
	cvta.to.global.u64 	%rd16, %rd13;
	cvta.to.global.u64 	%rd17, %rd12;
	mov.u32 	%r12, %ctaid.x;
	mov.u32 	%r13, %ctaid.y;
	mov.u32 	%r14, %tid.x;
	shl.b32 	%r15, %r13, 7;
	shr.u32 	%r16, %r14, 1;
	shl.b32 	%r17, %r14, 2;
	and.b32  	%r18, %r17, 4;
	shr.u32 	%r19, %r14, 5;
	and.b32  	%r20, %r17, 124;
	mad.lo.s32 	%r21, %r11, %r16, %r18;
	mad.lo.s32 	%r22, %r11, %r19, %r20;
	mul.lo.s32 	%r23, %r12, %r11;
	shl.b32 	%r24, %r23, 7;
	mul.wide.s32 	%rd18, %r24, 4;
	add.s64 	%rd1, %rd17, %rd18;
	mul.wide.u32 	%rd19, %r15, 4;
	add.s64 	%rd2, %rd16, %rd19;
	add.s32 	%r25, %r24, %r15;
	mul.wide.s32 	%rd20, %r25, 4;
	add.s64 	%rd3, %rd15, %rd20;
	mul.wide.s32 	%rd21, %r21, 4;
	add.s64 	%rd22, %rd1, %rd21;
	ld.global.v4.f32 	{%f878, %f877, %f876, %f875}, [%rd22];
	mul.wide.s32 	%rd23, %r22, 4;
	add.s64 	%rd24, %rd2, %rd23;
	ld.global.v4.f32 	{%f882, %f881, %f880, %f879}, [%rd24];
	shl.b32 	%r26, %r16, 2;
	shl.b32 	%r27, %r14, 11;
	and.b32  	%r28, %r27, 2048;
	or.b32  	%r29, %r28, %r26;
	mov.u32 	%r30, _ZZ8mm_new_9PfS_S_iE2sA;
	add.s32 	%r31, %r30, %r29;
	st.shared.f32 	[%r31], %f878;
	st.shared.f32 	[%r31+512], %f877;
	st.shared.f32 	[%r31+1024], %f876;
	st.shared.f32 	[%r31+1536], %f875;
	shl.b32 	%r32, %r14, 4;
	and.b32  	%r33, %r32, 496;
	shl.b32 	%r34, %r19, 9;
	or.b32  	%r35, %r34, %r33;
	mov.u32 	%r36, _ZZ8mm_new_9PfS_S_iE2sB;
	add.s32 	%r37, %r36, %r35;
	st.shared.v4.f32 	[%r37], {%f882, %f881, %f880, %f879};
	bar.sync 	0;
	shl.b32 	%r1, %r11, 3;
	setp.lt.s32 	%p1, %r11, 8;
	mov.f32 	%f883, 0f00000000;
	mov.f32 	%f884, %f883;
	mov.f32 	%f885, %f883;
	mov.f32 	%f886, %f883;
	mov.f32 	%f887, %f883;
	mov.f32 	%f888, %f883;
	mov.f32 	%f889, %f883;
	mov.f32 	%f890, %f883;
	mov.f32 	%f891, %f883;
	mov.f32 	%f892, %f883;
	mov.f32 	%f893, %f883;
	mov.f32 	%f894, %f883;
	mov.f32 	%f895, %f883;
	mov.f32 	%f896, %f883;
	mov.f32 	%f897, %f883;
	mov.f32 	%f898, %f883;
	mov.f32 	%f899, %f883;
	mov.f32 	%f900, %f883;
	mov.f32 	%f901, %f883;
	mov.f32 	%f902, %f883;
	mov.f32 	%f903, %f883;
	mov.f32 	%f904, %f883;
	mov.f32 	%f905, %f883;
	mov.f32 	%f906, %f883;
	mov.f32 	%f907, %f883;
	mov.f32 	%f908, %f883;
	mov.f32 	%f909, %f883;
	mov.f32 	%f910, %f883;
	mov.f32 	%f911, %f883;
	mov.f32 	%f912, %f883;
	mov.f32 	%f913, %f883;
	mov.f32 	%f914, %f883;
	mov.f32 	%f915, %f883;
	mov.f32 	%f916, %f883;
	mov.f32 	%f917, %f883;
	mov.f32 	%f918, %f883;
	mov.f32 	%f919, %f883;
	mov.f32 	%f920, %f883;
	mov.f32 	%f921, %f883;
	mov.f32 	%f922, %f883;
	mov.f32 	%f923, %f883;
	mov.f32 	%f924, %f883;
	mov.f32 	%f925, %f883;
	mov.f32 	%f926, %f883;
	mov.f32 	%f927, %f883;
	mov.f32 	%f928, %f883;
	mov.f32 	%f929, %f883;
	mov.f32 	%f930, %f883;
	mov.f32 	%f931, %f883;
	mov.f32 	%f932, %f883;
	mov.f32 	%f933, %f883;
	mov.f32 	%f934, %f883;
	mov.f32 	%f935, %f883;
	mov.f32 	%f936, %f883;
	mov.f32 	%f937, %f883;
	mov.f32 	%f938, %f883;
	mov.f32 	%f939, %f883;
	mov.f32 	%f940, %f883;
	mov.f32 	%f941, %f883;
	mov.f32 	%f942, %f883;
	mov.f32 	%f943, %f883;
	mov.f32 	%f944, %f883;
	mov.f32 	%f945, %f883;
	mov.f32 	%f946, %f883;
	@%p1 bra 	$L__BB0_7;
	ld.param.u32 	%r91, [_Z8mm_new_9PfS_S_i_param_3];
	shr.s32 	%r39, %r91, 31;
	shr.u32 	%r40, %r39, 29;
	add.s32 	%r41, %r91, %r40;
	shr.s32 	%r42, %r41, 3;
	neg.s32 	%r95, %r42;
	add.s64 	%rd45, %rd1, 32;
	add.s32 	%r2, %r42, -1;
	mul.wide.s32 	%rd25, %r1, 4;
	add.s64 	%rd44, %rd2, %rd25;
	mov.b32 	%r96, 0;
	mov.f32 	%f883, 0f00000000;
	mov.u32 	%r98, %r96;
$L__BB0_2:
	setp.ge.s32 	%p2, %r96, %r2;
	@%p2 bra 	$L__BB0_4;
	ld.param.u32 	%r92, [_Z8mm_new_9PfS_S_i_param_3];
	mov.u32 	%r43, %tid.x;
	shr.u32 	%r44, %r43, 5;
	shl.b32 	%r45, %r43, 2;
	and.b32  	%r46, %r45, 124;
	mad.lo.s32 	%r47, %r92, %r44, %r46;
	shr.u32 	%r48, %r43, 1;
	and.b32  	%r49, %r45, 4;
	mad.lo.s32 	%r50, %r92, %r48, %r49;
	mul.wide.s32 	%rd26, %r50, 4;
	add.s64 	%rd27, %rd45, %rd26;
	ld.global.v4.f32 	{%f878, %f877, %f876, %f875}, [%rd27];
	mul.wide.s32 	%rd28, %r47, 4;
	add.s64 	%rd29, %rd44, %rd28;
	ld.global.v4.f32 	{%f882, %f881, %f880, %f879}, [%rd29];
$L__BB0_4:
	shl.b32 	%r51, %r98, 12;
	mov.u32 	%r52, _ZZ8mm_new_9PfS_S_iE2sA;
	add.s32 	%r53, %r52, %r51;
	mov.u32 	%r54, %tid.x;
	shl.b32 	%r55, %r54, 1;
	and.b32  	%r56, %r55, 1968;
	add.s32 	%r57, %r53, %r56;
	ld.shared.v4.f32 	{%f227, %f228, %f229, %f230}, [%r57];
	ld.shared.v4.f32 	{%f231, %f232, %f233, %f234}, [%r57+64];
	mov.u32 	%r58, _ZZ8mm_new_9PfS_S_iE2sB;
	add.s32 	%r59, %r58, %r51;
	and.b32  	%r60, %r55, 64;
	shl.b32 	%r61, %r54, 2;
	and.b32  	%r62, %r61, 28;
	or.b32  	%r63, %r60, %r62;
	shl.b32 	%r64, %r63, 2;
	add.s32 	%r65, %r59, %r64;
	ld.shared.v4.f32 	{%f235, %f236, %f237, %f238}, [%r65];
	ld.shared.v4.f32 	{%f239, %f240, %f241, %f242}, [%r65+128];
	ld.shared.v4.f32 	{%f243, %f244, %f245, %f246}, [%r57+512];
	ld.shared.v4.f32 	{%f247, %f248, %f249, %f250}, [%r57+576];
	ld.shared.v4.f32 	{%f251, %f252, %f253, %f254}, [%r65+512];
	ld.shared.v4.f32 	{%f255, %f256, %f257, %f258}, [%r65+640];
	fma.rn.f32 	%f259, %f227, %f235, %f946;
	fma.rn.f32 	%f260, %f227, %f236, %f945;
	fma.rn.f32 	%f261, %f227, %f237, %f944;
	fma.rn.f32 	%f262, %f227, %f238, %f943;
	fma.rn.f32 	%f263, %f227, %f239, %f942;
	fma.rn.f32 	%f264, %f227, %f240, %f941;
	fma.rn.f32 	%f265, %f227, %f241, %f940;
	fma.rn.f32 	%f266, %f227, %f242, %f939;
	fma.rn.f32 	%f267, %f228, %f235, %f938;
	fma.rn.f32 	%f268, %f228, %f236, %f937;
	fma.rn.f32 	%f269, %f228, %f237, %f936;
	fma.rn.f32 	%f270, %f228, %f238, %f935;
	fma.rn.f32 	%f271, %f228, %f239, %f934;
	fma.rn.f32 	%f272, %f228, %f240, %f933;
	fma.rn.f32 	%f273, %f228, %f241, %f932;
	fma.rn.f32 	%f274, %f228, %f242, %f931;
	fma.rn.f32 	%f275, %f229, %f235, %f930;
	fma.rn.f32 	%f276, %f229, %f236, %f929;
	fma.rn.f32 	%f277, %f229, %f237, %f928;
	fma.rn.f32 	%f278, %f229, %f238, %f927;
	fma.rn.f32 	%f279, %f229, %f239, %f926;
	fma.rn.f32 	%f280, %f229, %f240, %f925;
	fma.rn.f32 	%f281, %f229, %f241, %f924;
	fma.rn.f32 	%f282, %f229, %f242, %f923;
	fma.rn.f32 	%f283, %f230, %f235, %f922;
	fma.rn.f32 	%f284, %f230, %f236, %f921;
	fma.rn.f32 	%f285, %f230, %f237, %f920;
	fma.rn.f32 	%f286, %f230, %f238, %f919;
	fma.rn.f32 	%f287, %f230, %f239, %f918;
	fma.rn.f32 	%f288, %f230, %f240, %f917;
	fma.rn.f32 	%f289, %f230, %f241, %f916;
	fma.rn.f32 	%f290, %f230, %f242, %f915;
	fma.rn.f32 	%f291, %f231, %f235, %f914;
	fma.rn.f32 	%f292, %f231, %f236, %f913;
	fma.rn.f32 	%f293, %f231, %f237, %f912;
	fma.rn.f32 	%f294, %f231, %f238, %f911;
	fma.rn.f32 	%f295, %f231, %f239, %f910;
	fma.rn.f32 	%f296, %f231, %f240, %f909;
	fma.rn.f32 	%f297, %f231, %f241, %f908;
	fma.rn.f32 	%f298, %f231, %f242, %f907;
	fma.rn.f32 	%f299, %f232, %f235, %f906;
	fma.rn.f32 	%f300, %f232, %f236, %f905;
	fma.rn.f32 	%f301, %f232, %f237, %f904;
	fma.rn.f32 	%f302, %f232, %f238, %f903;
	fma.rn.f32 	%f303, %f232, %f239, %f902;
	fma.rn.f32 	%f304, %f232, %f240, %f901;
	fma.rn.f32 	%f305, %f232, %f241, %f900;
	fma.rn.f32 	%f306, %f232, %f242, %f899;
	fma.rn.f32 	%f307, %f233, %f235, %f898;
	fma.rn.f32 	%f308, %f233, %f236, %f897;
	fma.rn.f32 	%f309, %f233, %f237, %f896;
	fma.rn.f32 	%f310, %f233, %f238, %f895;
	fma.rn.f32 	%f311, %f233, %f239, %f894;
	fma.rn.f32 	%f312, %f233, %f240, %f893;
	fma.rn.f32 	%f313, %f233, %f241, %f892;
	fma.rn.f32 	%f314, %f233, %f242, %f891;
	fma.rn.f32 	%f315, %f234, %f235, %f890;
	fma.rn.f32 	%f316, %f234, %f236, %f889;
	fma.rn.f32 	%f317, %f234, %f237, %f888;
	fma.rn.f32 	%f318, %f234, %f238, %f887;
	fma.rn.f32 	%f319, %f234, %f239, %f886;
	fma.rn.f32 	%f320, %f234, %f240, %f885;
	fma.rn.f32 	%f321, %f234, %f241, %f884;
	fma.rn.f32 	%f322, %f234, %f242, %f883;
	ld.shared.v4.f32 	{%f323, %f324, %f325, %f326}, [%r57+1024];
	ld.shared.v4.f32 	{%f327, %f328, %f329, %f330}, [%r57+1088];
	ld.shared.v4.f32 	{%f331, %f332, %f333, %f334}, [%r65+1024];
	ld.shared.v4.f32 	{%f335, %f336, %f337, %f338}, [%r65+1152];
	fma.rn.f32 	%f339, %f243, %f251, %f259;
	fma.rn.f32 	%f340, %f243, %f252, %f260;
	fma.rn.f32 	%f341, %f243, %f253, %f261;
	fma.rn.f32 	%f342, %f243, %f254, %f262;
	fma.rn.f32 	%f343, %f243, %f255, %f263;
	fma.rn.f32 	%f344, %f243, %f256, %f264;
	fma.rn.f32 	%f345, %f243, %f257, %f265;
	fma.rn.f32 	%f346, %f243, %f258, %f266;
	fma.rn.f32 	%f347, %f244, %f251, %f267;
	fma.rn.f32 	%f348, %f244, %f252, %f268;
	fma.rn.f32 	%f349, %f244, %f253, %f269;
	fma.rn.f32 	%f350, %f244, %f254, %f270;
	fma.rn.f32 	%f351, %f244, %f255, %f271;
	fma.rn.f32 	%f352, %f244, %f256, %f272;
	fma.rn.f32 	%f353, %f244, %f257, %f273;
	fma.rn.f32 	%f354, %f244, %f258, %f274;
	fma.rn.f32 	%f355, %f245, %f251, %f275;
	fma.rn.f32 	%f356, %f245, %f252, %f276;
	fma.rn.f32 	%f357, %f245, %f253, %f277;
	fma.rn.f32 	%f358, %f245, %f254, %f278;
	fma.rn.f32 	%f359, %f245, %f255, %f279;
	fma.rn.f32 	%f360, %f245, %f256, %f280;
	fma.rn.f32 	%f361, %f245, %f257, %f281;
	fma.rn.f32 	%f362, %f245, %f258, %f282;
	fma.rn.f32 	%f363, %f246, %f251, %f283;
	fma.rn.f32 	%f364, %f246, %f252, %f284;
	fma.rn.f32 	%f365, %f246, %f253, %f285;
	fma.rn.f32 	%f366, %f246, %f254, %f286;
	fma.rn.f32 	%f367, %f246, %f255, %f287;
	fma.rn.f32 	%f368, %f246, %f256, %f288;
	fma.rn.f32 	%f369, %f246, %f257, %f289;
	fma.rn.f32 	%f370, %f246, %f258, %f290;
	fma.rn.f32 	%f371, %f247, %f251, %f291;
	fma.rn.f32 	%f372, %f247, %f252, %f292;
	fma.rn.f32 	%f373, %f247, %f253, %f293;
	fma.rn.f32 	%f374, %f247, %f254, %f294;
	fma.rn.f32 	%f375, %f247, %f255, %f295;
	fma.rn.f32 	%f376, %f247, %f256, %f296;
	fma.rn.f32 	%f377, %f247, %f257, %f297;
	fma.rn.f32 	%f378, %f247, %f258, %f298;
	fma.rn.f32 	%f379, %f248, %f251, %f299;
	fma.rn.f32 	%f380, %f248, %f252, %f300;
	fma.rn.f32 	%f381, %f248, %f253, %f301;
	fma.rn.f32 	%f382, %f248, %f254, %f302;
	fma.rn.f32 	%f383, %f248, %f255, %f303;
	fma.rn.f32 	%f384, %f248, %f256, %f304;
	fma.rn.f32 	%f385, %f248, %f257, %f305;
	fma.rn.f32 	%f386, %f248, %f258, %f306;
	fma.rn.f32 	%f387, %f249, %f251, %f307;
	fma.rn.f32 	%f388, %f249, %f252, %f308;
	fma.rn.f32 	%f389, %f249, %f253, %f309;
	fma.rn.f32 	%f390, %f249, %f254, %f310;
	fma.rn.f32 	%f391, %f249, %f255, %f311;
	fma.rn.f32 	%f392, %f249, %f256, %f312;
	fma.rn.f32 	%f393, %f249, %f257, %f313;
	fma.rn.f32 	%f394, %f249, %f258, %f314;
	fma.rn.f32 	%f395, %f250, %f251, %f315;
	fma.rn.f32 	%f396, %f250, %f252, %f316;
	fma.rn.f32 	%f397, %f250, %f253, %f317;
	fma.rn.f32 	%f398, %f250, %f254, %f318;
	fma.rn.f32 	%f399, %f250, %f255, %f319;
	fma.rn.f32 	%f400, %f250, %f256, %f320;
	fma.rn.f32 	%f401, %f250, %f257, %f321;
	fma.rn.f32 	%f402, %f250, %f258, %f322;
	ld.shared.v4.f32 	{%f403, %f404, %f405, %f406}, [%r57+1536];
	ld.shared.v4.f32 	{%f407, %f408, %f409, %f410}, [%r57+1600];
	ld.shared.v4.f32 	{%f411, %f412, %f413, %f414}, [%r65+1536];
	ld.shared.v4.f32 	{%f415, %f416, %f417, %f418}, [%r65+1664];
	fma.rn.f32 	%f419, %f323, %f331, %f339;
	fma.rn.f32 	%f420, %f323, %f332, %f340;
	fma.rn.f32 	%f421, %f323, %f333, %f341;
	fma.rn.f32 	%f422, %f323, %f334, %f342;
	fma.rn.f32 	%f423, %f323, %f335, %f343;
	fma.rn.f32 	%f424, %f323, %f336, %f344;
	fma.rn.f32 	%f425, %f323, %f337, %f345;
	fma.rn.f32 	%f426, %f323, %f338, %f346;
	fma.rn.f32 	%f427, %f324, %f331, %f347;
	fma.rn.f32 	%f428, %f324, %f332, %f348;
	fma.rn.f32 	%f429, %f324, %f333, %f349;
	fma.rn.f32 	%f430, %f324, %f334, %f350;
	fma.rn.f32 	%f431, %f324, %f335, %f351;
	fma.rn.f32 	%f432, %f324, %f336, %f352;
	fma.rn.f32 	%f433, %f324, %f337, %f353;
	fma.rn.f32 	%f434, %f324, %f338, %f354;
	fma.rn.f32 	%f435, %f325, %f331, %f355;
	fma.rn.f32 	%f436, %f325, %f332, %f356;
	fma.rn.f32 	%f437, %f325, %f333, %f357;
	fma.rn.f32 	%f438, %f325, %f334, %f358;
	fma.rn.f32 	%f439, %f325, %f335, %f359;
	fma.rn.f32 	%f440, %f325, %f336, %f360;
	fma.rn.f32 	%f441, %f325, %f337, %f361;
	fma.rn.f32 	%f442, %f325, %f338, %f362;
	fma.rn.f32 	%f443, %f326, %f331, %f363;
	fma.rn.f32 	%f444, %f326, %f332, %f364;
	fma.rn.f32 	%f445, %f326, %f333, %f365;
	fma.rn.f32 	%f446, %f326, %f334, %f366;
	fma.rn.f32 	%f447, %f326, %f335, %f367;
	fma.rn.f32 	%f448, %f326, %f336, %f368;
	fma.rn.f32 	%f449, %f326, %f337, %f369;
	fma.rn.f32 	%f450, %f326, %f338, %f370;
	fma.rn.f32 	%f451, %f327, %f331, %f371;
	fma.rn.f32 	%f452, %f327, %f332, %f372;
	fma.rn.f32 	%f453, %f327, %f333, %f373;
	fma.rn.f32 	%f454, %f327, %f334, %f374;
	fma.rn.f32 	%f455, %f327, %f335, %f375;
	fma.rn.f32 	%f456, %f327, %f336, %f376;
	fma.rn.f32 	%f457, %f327, %f337, %f377;
	fma.rn.f32 	%f458, %f327, %f338, %f378;
	fma.rn.f32 	%f459, %f328, %f331, %f379;
	fma.rn.f32 	%f460, %f328, %f332, %f380;
	fma.rn.f32 	%f461, %f328, %f333, %f381;
	fma.rn.f32 	%f462, %f328, %f334, %f382;
	fma.rn.f32 	%f463, %f328, %f335, %f383;
	fma.rn.f32 	%f464, %f328, %f336, %f384;
	fma.rn.f32 	%f465, %f328, %f337, %f385;
	fma.rn.f32 	%f466, %f328, %f338, %f386;
	fma.rn.f32 	%f467, %f329, %f331, %f387;
	fma.rn.f32 	%f468, %f329, %f332, %f388;
	fma.rn.f32 	%f469, %f329, %f333, %f389;
	fma.rn.f32 	%f470, %f329, %f334, %f390;
	fma.rn.f32 	%f471, %f329, %f335, %f391;
	fma.rn.f32 	%f472, %f329, %f336, %f392;
	fma.rn.f32 	%f473, %f329, %f337, %f393;
	fma.rn.f32 	%f474, %f329, %f338, %f394;
	fma.rn.f32 	%f475, %f330, %f331, %f395;
	fma.rn.f32 	%f476, %f330, %f332, %f396;
	fma.rn.f32 	%f477, %f330, %f333, %f397;
	fma.rn.f32 	%f478, %f330, %f334, %f398;
	fma.rn.f32 	%f479, %f330, %f335, %f399;
	fma.rn.f32 	%f480, %f330, %f336, %f400;
	fma.rn.f32 	%f481, %f330, %f337, %f401;
	fma.rn.f32 	%f482, %f330, %f338, %f402;
	ld.shared.v4.f32 	{%f483, %f484, %f485, %f486}, [%r57+2048];
	ld.shared.v4.f32 	{%f487, %f488, %f489, %f490}, [%r57+2112];
	ld.shared.v4.f32 	{%f491, %f492, %f493, %f494}, [%r65+2048];
	ld.shared.v4.f32 	{%f495, %f496, %f497, %f498}, [%r65+2176];
	fma.rn.f32 	%f499, %f403, %f411, %f419;
	fma.rn.f32 	%f500, %f403, %f412, %f420;
	fma.rn.f32 	%f501, %f403, %f413, %f421;
	fma.rn.f32 	%f502, %f403, %f414, %f422;
	fma.rn.f32 	%f503, %f403, %f415, %f423;
	fma.rn.f32 	%f504, %f403, %f416, %f424;
	fma.rn.f32 	%f505, %f403, %f417, %f425;
	fma.rn.f32 	%f506, %f403, %f418, %f426;
	fma.rn.f32 	%f507, %f404, %f411, %f427;
	fma.rn.f32 	%f508, %f404, %f412, %f428;
	fma.rn.f32 	%f509, %f404, %f413, %f429;
	fma.rn.f32 	%f510, %f404, %f414, %f430;
	fma.rn.f32 	%f511, %f404, %f415, %f431;
	fma.rn.f32 	%f512, %f404, %f416, %f432;
	fma.rn.f32 	%f513, %f404, %f417, %f433;
	fma.rn.f32 	%f514, %f404, %f418, %f434;
	fma.rn.f32 	%f515, %f405, %f411, %f435;
	fma.rn.f32 	%f516, %f405, %f412, %f436;
	fma.rn.f32 	%f517, %f405, %f413, %f437;
	fma.rn.f32 	%f518, %f405, %f414, %f438;
	fma.rn.f32 	%f519, %f405, %f415, %f439;
	fma.rn.f32 	%f520, %f405, %f416, %f440;
	fma.rn.f32 	%f521, %f405, %f417, %f441;
	fma.rn.f32 	%f522, %f405, %f418, %f442;
	fma.rn.f32 	%f523, %f406, %f411, %f443;
	fma.rn.f32 	%f524, %f406, %f412, %f444;
	fma.rn.f32 	%f525, %f406, %f413, %f445;
	fma.rn.f32 	%f526, %f406, %f414, %f446;
	fma.rn.f32 	%f527, %f406, %f415, %f447;
	fma.rn.f32 	%f528, %f406, %f416, %f448;
	fma.rn.f32 	%f529, %f406, %f417, %f449;
	fma.rn.f32 	%f530, %f406, %f418, %f450;
	fma.rn.f32 	%f531, %f407, %f411, %f451;
	fma.rn.f32 	%f532, %f407, %f412, %f452;
	fma.rn.f32 	%f533, %f407, %f413, %f453;
	fma.rn.f32 	%f534, %f407, %f414, %f454;
	fma.rn.f32 	%f535, %f407, %f415, %f455;
	fma.rn.f32 	%f536, %f407, %f416, %f456;
	fma.rn.f32 	%f537, %f407, %f417, %f457;
	fma.rn.f32 	%f538, %f407, %f418, %f458;
	fma.rn.f32 	%f539, %f408, %f411, %f459;
	fma.rn.f32 	%f540, %f408, %f412, %f460;
	fma.rn.f32 	%f541, %f408, %f413, %f461;
	fma.rn.f32 	%f542, %f408, %f414, %f462;
	fma.rn.f32 	%f543, %f408, %f415, %f463;
	fma.rn.f32 	%f544, %f408, %f416, %f464;
	fma.rn.f32 	%f545, %f408, %f417, %f465;
	fma.rn.f32 	%f546, %f408, %f418, %f466;
	fma.rn.f32 	%f547, %f409, %f411, %f467;
	fma.rn.f32 	%f548, %f409, %f412, %f468;
	fma.rn.f32 	%f549, %f409, %f413, %f469;
	fma.rn.f32 	%f550, %f409, %f414, %f470;
	fma.rn.f32 	%f551, %f409, %f415, %f471;
	fma.rn.f32 	%f552, %f409, %f416, %f472;
	fma.rn.f32 	%f553, %f409, %f417, %f473;
	fma.rn.f32 	%f554, %f409, %f418, %f474;
	fma.rn.f32 	%f555, %f410, %f411, %f475;
	fma.rn.f32 	%f556, %f410, %f412, %f476;
	fma.rn.f32 	%f557, %f410, %f413, %f477;
	fma.rn.f32 	%f558, %f410, %f414, %f478;
	fma.rn.f32 	%f559, %f410, %f415, %f479;
	fma.rn.f32 	%f560, %f410, %f416, %f480;
	fma.rn.f32 	%f561, %f410, %f417, %f481;
	fma.rn.f32 	%f562, %f410, %f418, %f482;
	ld.shared.v4.f32 	{%f563, %f564, %f565, %f566}, [%r57+2560];
	ld.shared.v4.f32 	{%f567, %f568, %f569, %f570}, [%r57+2624];
	ld.shared.v4.f32 	{%f571, %f572, %f573, %f574}, [%r65+2560];
	ld.shared.v4.f32 	{%f575, %f576, %f577, %f578}, [%r65+2688];
	fma.rn.f32 	%f579, %f483, %f491, %f499;
	fma.rn.f32 	%f580, %f483, %f492, %f500;
	fma.rn.f32 	%f581, %f483, %f493, %f501;
	fma.rn.f32 	%f582, %f483, %f494, %f502;
	fma.rn.f32 	%f583, %f483, %f495, %f503;
	fma.rn.f32 	%f584, %f483, %f496, %f504;
	fma.rn.f32 	%f585, %f483, %f497, %f505;
	fma.rn.f32 	%f586, %f483, %f498, %f506;
	fma.rn.f32 	%f587, %f484, %f491, %f507;
	fma.rn.f32 	%f588, %f484, %f492, %f508;
	fma.rn.f32 	%f589, %f484, %f493, %f509;
	fma.rn.f32 	%f590, %f484, %f494, %f510;
	fma.rn.f32 	%f591, %f484, %f495, %f511;
	fma.rn.f32 	%f592, %f484, %f496, %f512;
	fma.rn.f32 	%f593, %f484, %f497, %f513;
	fma.rn.f32 	%f594, %f484, %f498, %f514;
	fma.rn.f32 	%f595, %f485, %f491, %f515;
	fma.rn.f32 	%f596, %f485, %f492, %f516;
	fma.rn.f32 	%f597, %f485, %f493, %f517;
	fma.rn.f32 	%f598, %f485, %f494, %f518;
	fma.rn.f32 	%f599, %f485, %f495, %f519;
	fma.rn.f32 	%f600, %f485, %f496, %f520;
	fma.rn.f32 	%f601, %f485, %f497, %f521;
	fma.rn.f32 	%f602, %f485, %f498, %f522;
	fma.rn.f32 	%f603, %f486, %f491, %f523;
	fma.rn.f32 	%f604, %f486, %f492, %f524;
	fma.rn.f32 	%f605, %f486, %f493, %f525;
	fma.rn.f32 	%f606, %f486, %f494, %f526;
	fma.rn.f32 	%f607, %f486, %f495, %f527;
	fma.rn.f32 	%f608, %f486, %f496, %f528;
	fma.rn.f32 	%f609, %f486, %f497, %f529;
	fma.rn.f32 	%f610, %f486, %f498, %f530;
	fma.rn.f32 	%f611, %f487, %f491, %f531;
	fma.rn.f32 	%f612, %f487, %f492, %f532;
	fma.rn.f32 	%f613, %f487, %f493, %f533;
	fma.rn.f32 	%f614, %f487, %f494, %f534;
	fma.rn.f32 	%f615, %f487, %f495, %f535;
	fma.rn.f32 	%f616, %f487, %f496, %f536;
	fma.rn.f32 	%f617, %f487, %f497, %f537;
	fma.rn.f32 	%f618, %f487, %f498, %f538;
	fma.rn.f32 	%f619, %f488, %f491, %f539;
	fma.rn.f32 	%f620, %f488, %f492, %f540;
	fma.rn.f32 	%f621, %f488, %f493, %f541;
	fma.rn.f32 	%f622, %f488, %f494, %f542;
	fma.rn.f32 	%f623, %f488, %f495, %f543;
	fma.rn.f32 	%f624, %f488, %f496, %f544;
	fma.rn.f32 	%f625, %f488, %f497, %f545;
	fma.rn.f32 	%f626, %f488, %f498, %f546;
	fma.rn.f32 	%f627, %f489, %f491, %f547;
	fma.rn.f32 	%f628, %f489, %f492, %f548;
	fma.rn.f32 	%f629, %f489, %f493, %f549;
	fma.rn.f32 	%f630, %f489, %f494, %f550;
	fma.rn.f32 	%f631, %f489, %f495, %f551;
	fma.rn.f32 	%f632, %f489, %f496, %f552;
	fma.rn.f32 	%f633, %f489, %f497, %f553;
	fma.rn.f32 	%f634, %f489, %f498, %f554;
	fma.rn.f32 	%f635, %f490, %f491, %f555;
	fma.rn.f32 	%f636, %f490, %f492, %f556;
	fma.rn.f32 	%f637, %f490, %f493, %f557;
	fma.rn.f32 	%f638, %f490, %f494, %f558;
	fma.rn.f32 	%f639, %f490, %f495, %f559;
	fma.rn.f32 	%f640, %f490, %f496, %f560;
	fma.rn.f32 	%f641, %f490, %f497, %f561;
	fma.rn.f32 	%f642, %f490, %f498, %f562;
	ld.shared.v4.f32 	{%f643, %f644, %f645, %f646}, [%r57+3072];
	ld.shared.v4.f32 	{%f647, %f648, %f649, %f650}, [%r57+3136];
	ld.shared.v4.f32 	{%f651, %f652, %f653, %f654}, [%r65+3072];
	ld.shared.v4.f32 	{%f655, %f656, %f657, %f658}, [%r65+3200];
	fma.rn.f32 	%f659, %f563, %f571, %f579;
	fma.rn.f32 	%f660, %f563, %f572, %f580;
	fma.rn.f32 	%f661, %f563, %f573, %f581;
	fma.rn.f32 	%f662, %f563, %f574, %f582;
	fma.rn.f32 	%f663, %f563, %f575, %f583;
	fma.rn.f32 	%f664, %f563, %f576, %f584;
	fma.rn.f32 	%f665, %f563, %f577, %f585;
	fma.rn.f32 	%f666, %f563, %f578, %f586;
	fma.rn.f32 	%f667, %f564, %f571, %f587;
	fma.rn.f32 	%f668, %f564, %f572, %f588;
	fma.rn.f32 	%f669, %f564, %f573, %f589;
	fma.rn.f32 	%f670, %f564, %f574, %f590;
	fma.rn.f32 	%f671, %f564, %f575, %f591;
	fma.rn.f32 	%f672, %f564, %f576, %f592;
	fma.rn.f32 	%f673, %f564, %f577, %f593;
	fma.rn.f32 	%f674, %f564, %f578, %f594;
	fma.rn.f32 	%f675, %f565, %f571, %f595;
	fma.rn.f32 	%f676, %f565, %f572, %f596;
	fma.rn.f32 	%f677, %f565, %f573, %f597;
	fma.rn.f32 	%f678, %f565, %f574, %f598;
	fma.rn.f32 	%f679, %f565, %f575, %f599;
	fma.rn.f32 	%f680, %f565, %f576, %f600;
	fma.rn.f32 	%f681, %f565, %f577, %f601;
	fma.rn.f32 	%f682, %f565, %f578, %f602;
	fma.rn.f32 	%f683, %f566, %f571, %f603;
	fma.rn.f32 	%f684, %f566, %f572, %f604;
	fma.rn.f32 	%f685, %f566, %f573, %f605;
	fma.rn.f32 	%f686, %f566, %f574, %f606;
	fma.rn.f32 	%f687, %f566, %f575, %f607;
	fma.rn.f32 	%f688, %f566, %f576, %f608;
	fma.rn.f32 	%f689, %f566, %f577, %f609;
	fma.rn.f32 	%f690, %f566, %f578, %f610;
	fma.rn.f32 	%f691, %f567, %f571, %f611;
	fma.rn.f32 	%f692, %f567, %f572, %f612;
	fma.rn.f32 	%f693, %f567, %f573, %f613;
	fma.rn.f32 	%f694, %f567, %f574, %f614;
	fma.rn.f32 	%f695, %f567, %f575, %f615;
	fma.rn.f32 	%f696, %f567, %f576, %f616;
	fma.rn.f32 	%f697, %f567, %f577, %f617;
	fma.rn.f32 	%f698, %f567, %f578, %f618;
	fma.rn.f32 	%f699, %f568, %f571, %f619;
	fma.rn.f32 	%f700, %f568, %f572, %f620;
	fma.rn.f32 	%f701, %f568, %f573, %f621;
	fma.rn.f32 	%f702, %f568, %f574, %f622;
	fma.rn.f32 	%f703, %f568, %f575, %f623;
	fma.rn.f32 	%f704, %f568, %f576, %f624;
	fma.rn.f32 	%f705, %f568, %f577, %f625;
	fma.rn.f32 	%f706, %f568, %f578, %f626;
	fma.rn.f32 	%f707, %f569, %f571, %f627;
	fma.rn.f32 	%f708, %f569, %f572, %f628;
	fma.rn.f32 	%f709, %f569, %f573, %f629;
	fma.rn.f32 	%f710, %f569, %f574, %f630;
	fma.rn.f32 	%f711, %f569, %f575, %f631;
	fma.rn.f32 	%f712, %f569, %f576, %f632;
	fma.rn.f32 	%f713, %f569, %f577, %f633;
	fma.rn.f32 	%f714, %f569, %f578, %f634;
	fma.rn.f32 	%f715, %f570, %f571, %f635;
	fma.rn.f32 	%f716, %f570, %f572, %f636;
	fma.rn.f32 	%f717, %f570, %f573, %f637;
	fma.rn.f32 	%f718, %f570, %f574, %f638;
	fma.rn.f32 	%f719, %f570, %f575, %f639;
	fma.rn.f32 	%f720, %f570, %f576, %f640;
	fma.rn.f32 	%f721, %f570, %f577, %f641;
	fma.rn.f32 	%f722, %f570, %f578, %f642;
	ld.shared.v4.f32 	{%f723, %f724, %f725, %f726}, [%r57+3584];
	ld.shared.v4.f32 	{%f727, %f728, %f729, %f730}, [%r57+3648];
	ld.shared.v4.f32 	{%f731, %f732, %f733, %f734}, [%r65+3584];
	ld.shared.v4.f32 	{%f735, %f736, %f737, %f738}, [%r65+3712];
	fma.rn.f32 	%f739, %f643, %f651, %f659;
	fma.rn.f32 	%f740, %f643, %f652, %f660;
	fma.rn.f32 	%f741, %f643, %f653, %f661;
	fma.rn.f32 	%f742, %f643, %f654, %f662;
	fma.rn.f32 	%f743, %f643, %f655, %f663;
	fma.rn.f32 	%f744, %f643, %f656, %f664;
	fma.rn.f32 	%f745, %f643, %f657, %f665;
	fma.rn.f32 	%f746, %f643, %f658, %f666;
	fma.rn.f32 	%f747, %f644, %f651, %f667;
	fma.rn.f32 	%f748, %f644, %f652, %f668;
	fma.rn.f32 	%f749, %f644, %f653, %f669;
	fma.rn.f32 	%f750, %f644, %f654, %f670;
	fma.rn.f32 	%f751, %f644, %f655, %f671;
	fma.rn.f32 	%f752, %f644, %f656, %f672;
	fma.rn.f32 	%f753, %f644, %f657, %f673;
	fma.rn.f32 	%f754, %f644, %f658, %f674;
	fma.rn.f32 	%f755, %f645, %f651, %f675;
	fma.rn.f32 	%f756, %f645, %f652, %f676;
	fma.rn.f32 	%f757, %f645, %f653, %f677;
	fma.rn.f32 	%f758, %f645, %f654, %f678;
	fma.rn.f32 	%f759, %f645, %f655, %f679;
	fma.rn.f32 	%f760, %f645, %f656, %f680;
	fma.rn.f32 	%f761, %f645, %f657, %f681;
	fma.rn.f32 	%f762, %f645, %f658, %f682;
	fma.rn.f32 	%f763, %f646, %f651, %f683;
	fma.rn.f32 	%f764, %f646, %f652, %f684;
	fma.rn.f32 	%f765, %f646, %f653, %f685;
	fma.rn.f32 	%f766, %f646, %f654, %f686;
	fma.rn.f32 	%f767, %f646, %f655, %f687;
	fma.rn.f32 	%f768, %f646, %f656, %f688;
	fma.rn.f32 	%f769, %f646, %f657, %f689;
	fma.rn.f32 	%f770, %f646, %f658, %f690;
	fma.rn.f32 	%f771, %f647, %f651, %f691;
	fma.rn.f32 	%f772, %f647, %f652, %f692;
	fma.rn.f32 	%f773, %f647, %f653, %f693;
	fma.rn.f32 	%f774, %f647, %f654, %f694;
	fma.rn.f32 	%f775, %f647, %f655, %f695;
	fma.rn.f32 	%f776, %f647, %f656, %f696;
	fma.rn.f32 	%f777, %f647, %f657, %f697;
	fma.rn.f32 	%f778, %f647, %f658, %f698;
	fma.rn.f32 	%f779, %f648, %f651, %f699;
	fma.rn.f32 	%f780, %f648, %f652, %f700;
	fma.rn.f32 	%f781, %f648, %f653, %f701;
	fma.rn.f32 	%f782, %f648, %f654, %f702;
	fma.rn.f32 	%f783, %f648, %f655, %f703;
	fma.rn.f32 	%f784, %f648, %f656, %f704;
	fma.rn.f32 	%f785, %f648, %f657, %f705;
	fma.rn.f32 	%f786, %f648, %f658, %f706;
	fma.rn.f32 	%f787, %f649, %f651, %f707;
	fma.rn.f32 	%f788, %f649, %f652, %f708;
	fma.rn.f32 	%f789, %f649, %f653, %f709;
	fma.rn.f32 	%f790, %f649, %f654, %f710;
	fma.rn.f32 	%f791, %f649, %f655, %f711;
	fma.rn.f32 	%f792, %f649, %f656, %f712;
	fma.rn.f32 	%f793, %f649, %f657, %f713;
	fma.rn.f32 	%f794, %f649, %f658, %f714;
	fma.rn.f32 	%f795, %f650, %f651, %f715;
	fma.rn.f32 	%f796, %f650, %f652, %f716;
	fma.rn.f32 	%f797, %f650, %f653, %f717;
	fma.rn.f32 	%f798, %f650, %f654, %f718;
	fma.rn.f32 	%f799, %f650, %f655, %f719;
	fma.rn.f32 	%f800, %f650, %f656, %f720;
	fma.rn.f32 	%f801, %f650, %f657, %f721;
	fma.rn.f32 	%f802, %f650, %f658, %f722;
	fma.rn.f32 	%f946, %f723, %f731, %f739;
	fma.rn.f32 	%f945, %f723, %f732, %f740;
	fma.rn.f32 	%f944, %f723, %f733, %f741;
	fma.rn.f32 	%f943, %f723, %f734, %f742;
	fma.rn.f32 	%f942, %f723, %f735, %f743;
	fma.rn.f32 	%f941, %f723, %f736, %f744;
	fma.rn.f32 	%f940, %f723, %f737, %f745;
	fma.rn.f32 	%f939, %f723, %f738, %f746;
	fma.rn.f32 	%f938, %f724, %f731, %f747;
	fma.rn.f32 	%f937, %f724, %f732, %f748;
	fma.rn.f32 	%f936, %f724, %f733, %f749;
	fma.rn.f32 	%f935, %f724, %f734, %f750;
	fma.rn.f32 	%f934, %f724, %f735, %f751;
	fma.rn.f32 	%f933, %f724, %f736, %f752;
	fma.rn.f32 	%f932, %f724, %f737, %f753;
	fma.rn.f32 	%f931, %f724, %f738, %f754;
	fma.rn.f32 	%f930, %f725, %f731, %f755;
	fma.rn.f32 	%f929, %f725, %f732, %f756;
	fma.rn.f32 	%f928, %f725, %f733, %f757;
	fma.rn.f32 	%f927, %f725, %f734, %f758;
	fma.rn.f32 	%f926, %f725, %f735, %f759;
	fma.rn.f32 	%f925, %f725, %f736, %f760;
	fma.rn.f32 	%f924, %f725, %f737, %f761;
	fma.rn.f32 	%f923, %f725, %f738, %f762;
	fma.rn.f32 	%f922, %f726, %f731, %f763;
	fma.rn.f32 	%f921, %f726, %f732, %f764;
	fma.rn.f32 	%f920, %f726, %f733, %f765;
	fma.rn.f32 	%f919, %f726, %f734, %f766;
	fma.rn.f32 	%f918, %f726, %f735, %f767;
	fma.rn.f32 	%f917, %f726, %f736, %f768;
	fma.rn.f32 	%f916, %f726, %f737, %f769;
	fma.rn.f32 	%f915, %f726, %f738, %f770;
	fma.rn.f32 	%f914, %f727, %f731, %f771;
	fma.rn.f32 	%f913, %f727, %f732, %f772;
	fma.rn.f32 	%f912, %f727, %f733, %f773;
	fma.rn.f32 	%f911, %f727, %f734, %f774;
	fma.rn.f32 	%f910, %f727, %f735, %f775;
	fma.rn.f32 	%f909, %f727, %f736, %f776;
	fma.rn.f32 	%f908, %f727, %f737, %f777;
	fma.rn.f32 	%f907, %f727, %f738, %f778;
	fma.rn.f32 	%f906, %f728, %f731, %f779;
	fma.rn.f32 	%f905, %f728, %f732, %f780;
	fma.rn.f32 	%f904, %f728, %f733, %f781;
	fma.rn.f32 	%f903, %f728, %f734, %f782;
	fma.rn.f32 	%f902, %f728, %f735, %f783;
	fma.rn.f32 	%f901, %f728, %f736, %f784;
	fma.rn.f32 	%f900, %f728, %f737, %f785;
	fma.rn.f32 	%f899, %f728, %f738, %f786;
	fma.rn.f32 	%f898, %f729, %f731, %f787;
	fma.rn.f32 	%f897, %f729, %f732, %f788;
	fma.rn.f32 	%f896, %f729, %f733, %f789;
	fma.rn.f32 	%f895, %f729, %f734, %f790;
	fma.rn.f32 	%f894, %f729, %f735, %f791;
	fma.rn.f32 	%f893, %f729, %f736, %f792;
	fma.rn.f32 	%f892, %f729, %f737, %f793;
	fma.rn.f32 	%f891, %f729, %f738, %f794;
	fma.rn.f32 	%f890, %f730, %f731, %f795;
	fma.rn.f32 	%f889, %f730, %f732, %f796;
	fma.rn.f32 	%f888, %f730, %f733, %f797;
	fma.rn.f32 	%f887, %f730, %f734, %f798;
	fma.rn.f32 	%f886, %f730, %f735, %f799;
	fma.rn.f32 	%f885, %f730, %f736, %f800;
	fma.rn.f32 	%f884, %f730, %f737, %f801;
	fma.rn.f32 	%f883, %f730, %f738, %f802;
	@%p2 bra 	$L__BB0_6;
	ld.param.u32 	%r93, [_Z8mm_new_9PfS_S_i_param_3];
	shl.b32 	%r66, %r93, 3;
	xor.b32  	%r7, %r98, 1;
	shl.b32 	%r67, %r98, 12;
	xor.b32  	%r68, %r67, 4096;
	mov.u32 	%r69, _ZZ8mm_new_9PfS_S_iE2sA;
	add.s32 	%r70, %r69, %r68;
	mov.u32 	%r71, %tid.x;
	shl.b32 	%r72, %r71, 1;
	shl.b32 	%r73, %r71, 11;
	or.b32  	%r74, %r73, %r72;
	and.b32  	%r75, %r74, 4092;
	add.s32 	%r76, %r70, %r75;
	st.shared.f32 	[%r76], %f878;
	st.shared.f32 	[%r76+512], %f877;
	st.shared.f32 	[%r76+1024], %f876;
	st.shared.f32 	[%r76+1536], %f875;
	shl.b32 	%r77, %r71, 4;
	mov.u32 	%r78, _ZZ8mm_new_9PfS_S_iE2sB;
	add.s32 	%r79, %r78, %r77;
	add.s32 	%r80, %r79, %r68;
	st.shared.v4.f32 	[%r80], {%f882, %f881, %f880, %f879};
	bar.sync 	0;
	add.s64 	%rd45, %rd45, 32;
	mul.wide.s32 	%rd30, %r66, 4;
	add.s64 	%rd44, %rd44, %rd30;
	mov.u32 	%r98, %r7;
$L__BB0_6:
	add.s32 	%r96, %r96, 1;
	add.s32 	%r95, %r95, 1;
	setp.ne.s32 	%p4, %r95, 0;
	@%p4 bra 	$L__BB0_2;
$L__BB0_7:
	ld.param.u32 	%r94, [_Z8mm_new_9PfS_S_i_param_3];
	mov.u32 	%r81, %tid.x;
	shr.u32 	%r82, %r81, 1;
	and.b32  	%r83, %r82, 492;
	shl.b32 	%r84, %r81, 1;
	and.b32  	%r85, %r84, 64;
	shl.b32 	%r86, %r81, 2;
	and.b32  	%r87, %r86, 28;
	or.b32  	%r88, %r85, %r87;
	mad.lo.s32 	%r89, %r94, %r83, %r88;
	mul.wide.s32 	%rd31, %r89, 4;
	add.s64 	%rd32, %rd3, %rd31;
	st.global.v4.f32 	[%rd32], {%f946, %f945, %f944, %f943};
	st.global.v4.f32 	[%rd32+128], {%f942, %f941, %f940, %f939};
	shl.b32 	%r90, %r94, 4;
	mul.wide.s32 	%rd33, %r90, 4;
	add.s64 	%rd34, %rd32, %rd33;
	st.global.v4.f32 	[%rd34], {%f914, %f913, %f912, %f911};
	st.global.v4.f32 	[%rd34+128], {%f910, %f909, %f908, %f907};
	mul.wide.s32 	%rd35, %r94, 4;
	add.s64 	%rd36, %rd32, %rd35;
	st.global.v4.f32 	[%rd36], {%f938, %f937, %f936, %f935};
	st.global.v4.f32 	[%rd36+128], {%f934, %f933, %f932, %f931};
	add.s64 	%rd37, %rd34, %rd35;
	st.global.v4.f32 	[%rd37], {%f906, %f905, %f904, %f903};
	st.global.v4.f32 	[%rd37+128], {%f902, %f901, %f900, %f899};
	add.s64 	%rd38, %rd36, %rd35;
	st.global.v4.f32 	[%rd38], {%f930, %f929, %f928, %f927};
	st.global.v4.f32 	[%rd38+128], {%f926, %f925, %f924, %f923};
	add.s64 	%rd39, %rd37, %rd35;
	st.global.v4.f32 	[%rd39], {%f898, %f897, %f896, %f895};
	st.global.v4.f32 	[%rd39+128], {%f894, %f893, %f892, %f891};
	add.s64 	%rd40, %rd38, %rd35;
	st.global.v4.f32 	[%rd40], {%f922, %f921, %f920, %f919};
	st.global.v4.f32 	[%rd40+128], {%f918, %f917, %f916, %f915};
	add.s64 	%rd41, %rd39, %rd35;
	st.global.v4.f32 	[%rd41], {%f890, %f889, %f888, %f887};
	st.global.v4.f32 	[%rd41+128], {%f886, %f885, %f884, %f883};
	ret;

}


// ===== COMPILED SASS (sm_100) =====

	.target	sm_100

	.elftype	@"ET_EXEC"


//--------------------- .note.nv.tkinfo           --------------------------
	.section	.note.nv.tkinfo,"",@"SHT_NOTE"
	.sectionflags	@"SHF_NOTE_NV_TKINFO"
	.tkinfo
        /*0018*/ 	.word	0x00000002
        /*0030*/ 	.string	""
        /*0030*/ 	.string	"ptxas"
        /*0030*/ 	.string	"Cuda compilation tools, release 13.0, V13.0.88"
        /*0030*/ 	.string	"Build cuda_13.0.r13.0/compiler.36424714_0"
        /*0030*/ 	.string	"-arch sm_100 -m 64 "



//--------------------- .note.nv.cuinfo           --------------------------
	.section	.note.nv.cuinfo,"",@"SHT_NOTE"
	.sectionflags	@"SHF_NOTE_NV_CUINFO"
        /*0018*/ 	.short	0x0002
        /*001a*/ 	.short	0x0064
        /*001c*/ 	.short	0x0082
	.zero		2


//--------------------- .nv.info                  --------------------------
	.section	.nv.info,"",@"SHT_CUDA_INFO"
	.align	4


	//----- nvinfo : EIATTR_REGCOUNT
	.align		4
        /*0000*/ 	.byte	0x04, 0x2f
        /*0002*/ 	.short	(.L_1 - .L_0)
	.align		4
.L_0:
        /*0004*/ 	.word	index@(_Z8mm_new_9PfS_S_i)
        /*0008*/ 	.word	0x0000007f


	//----- nvinfo : EIATTR_FRAME_SIZE
	.align		4
.L_1:
        /*000c*/ 	.byte	0x04, 0x11
        /*000e*/ 	.short	(.L_3 - .L_2)
	.align		4
.L_2:
        /*0010*/ 	.word	index@(_Z8mm_new_9PfS_S_i)
        /*0014*/ 	.word	0x00000000


	//----- nvinfo : EIATTR_MIN_STACK_SIZE
	.align		4
.L_3:
        /*0018*/ 	.byte	0x04, 0x12
        /*001a*/ 	.short	(.L_5 - .L_4)
	.align		4
.L_4:
        /*001c*/ 	.word	index@(_Z8mm_new_9PfS_S_i)
        /*0020*/ 	.word	0x00000000
.L_5:


//--------------------- .nv.compat                --------------------------
	.section	.nv.compat,"",@"SHT_CUDA_COMPAT_INFO"
	.align	4
        /*0000*/ 	.byte	0x02, 0x09, 0x00, 0x00, 0x02, 0x02, 0x01, 0x00, 0x02, 0x05, 0x05, 0x00, 0x03, 0x07, 0x01, 0x01
        /*0010*/ 	.byte	0x02, 0x03, 0x00, 0x00, 0x02, 0x06, 0x01, 0x00, 0x04, 0x0b, 0x08, 0x00, 0x09, 0x00, 0x00, 0x00
        /*0020*/ 	.byte	0x00, 0x00, 0x00, 0x00


//--------------------- .nv.info._Z8mm_new_9PfS_S_i --------------------------
	.section	.nv.info._Z8mm_new_9PfS_S_i,"",@"SHT_CUDA_INFO"
	.sectionflags	@""
	.align	4


	//----- nvinfo : EIATTR_CUDA_API_VERSION
	.align		4
        /*0000*/ 	.byte	0x04, 0x37
        /*0002*/ 	.short	(.L_7 - .L_6)
.L_6:
        /*0004*/ 	.word	0x00000082


	//----- nvinfo : EIATTR_KPARAM_INFO
	.align		4
.L_7:
        /*0008*/ 	.byte	0x04, 0x17
        /*000a*/ 	.short	(.L_9 - .L_8)
.L_8:
        /*000c*/ 	.word	0x00000000
        /*0010*/ 	.short	0x0003
        /*0012*/ 	.short	0x0018
        /*0014*/ 	.byte	0x00, 0xf0, 0x11, 0x00


	//----- nvinfo : EIATTR_KPARAM_INFO
	.align		4
.L_9:
        /*0018*/ 	.byte	0x04, 0x17
        /*001a*/ 	.short	(.L_11 - .L_10)
.L_10:
        /*001c*/ 	.word	0x00000000
        /*0020*/ 	.short	0x0002
        /*0022*/ 	.short	0x0010
        /*0024*/ 	.byte	0x00, 0xf5, 0x21, 0x00


	//----- nvinfo : EIATTR_KPARAM_INFO
	.align		4
.L_11:
        /*0028*/ 	.byte	0x04, 0x17
        /*002a*/ 	.short	(.L_13 - .L_12)
.L_12:
        /*002c*/ 	.word	0x00000000
        /*0030*/ 	.short	0x0001
        /*0032*/ 	.short	0x0008
        /*0034*/ 	.byte	0x00, 0xf5, 0x21, 0x00


	//----- nvinfo : EIATTR_KPARAM_INFO
	.align		4
.L_13:
        /*0038*/ 	.byte	0x04, 0x17
        /*003a*/ 	.short	(.L_15 - .L_14)
.L_14:
        /*003c*/ 	.word	0x00000000
        /*0040*/ 	.short	0x0000
        /*0042*/ 	.short	0x0000
        /*0044*/ 	.byte	0x00, 0xf5, 0x21, 0x00


	//----- nvinfo : EIATTR_SPARSE_MMA_MASK
	.align		4
.L_15:
        /*0048*/ 	.byte	0x03, 0x50
        /*004a*/ 	.short	0x0000


	//----- nvinfo : EIATTR_MAXREG_COUNT
	.align		4
        /*004c*/ 	.byte	0x03, 0x1b
        /*004e*/ 	.short	0x00ff


	//----- nvinfo : EIATTR_NUM_BARRIERS
	.align		4
        /*0050*/ 	.byte	0x02, 0x4c
        /*0052*/ 	.byte	0x01
	.zero		1


	//----- nvinfo : EIATTR_MERCURY_ISA_VERSION
	.align		4
        /*0054*/ 	.byte	0x03, 0x5f
        /*0056*/ 	.short	0x0101


	//----- nvinfo : EIATTR_VRC_CTA_INIT_COUNT
	.align		4
        /*0058*/ 	.byte	0x02, 0x4a
	.zero		1
	.zero		1


	//----- nvinfo : EIATTR_EXIT_INSTR_OFFSETS
	.align		4
        /*005c*/ 	.byte	0x04, 0x1c
        /*005e*/ 	.short	(.L_17 - .L_16)


	//   ....[0]....
.L_16:
        /*0060*/ 	.word	0x00002d60


	//----- nvinfo : EIATTR_CBANK_PARAM_SIZE
	.align		4
.L_17:
        /*0064*/ 	.byte	0x03, 0x19
        /*0066*/ 	.short	0x001c


	//----- nvinfo : EIATTR_PARAM_CBANK
	.align		4
        /*0068*/ 	.byte	0x04, 0x0a
        /*006a*/ 	.short	(.L_19 - .L_18)
	.align		4
.L_18:
        /*006c*/ 	.word	index@(.nv.constant0._Z8mm_new_9PfS_S_i)
        /*0070*/ 	.short	0x0380
        /*0072*/ 	.short	0x001c


	//----- nvinfo : EIATTR_SW_WAR
	.align		4
.L_19:
        /*0074*/ 	.byte	0x04, 0x36
        /*0076*/ 	.short	(.L_21 - .L_20)
.L_20:
        /*0078*/ 	.word	0x00000008
.L_21:


//--------------------- .nv.callgraph             --------------------------
	.section	.nv.callgraph,"",@"SHT_CUDA_CALLGRAPH"
	.align	4
	.sectionentsize	8
	.align		4
        /*0000*/ 	.word	0x00000000
	.align		4
        /*0004*/ 	.word	0xffffffff
	.align		4
        /*0008*/ 	.word	0x00000000
	.align		4
        /*000c*/ 	.word	0xfffffffe
	.align		4
        /*0010*/ 	.word	0x00000000
	.align		4
        /*0014*/ 	.word	0xfffffffd
	.align		4
        /*0018*/ 	.word	0x00000000
	.align		4
        /*001c*/ 	.word	0xfffffffc


//--------------------- .text._Z8mm_new_9PfS_S_i  --------------------------
	.section	.text._Z8mm_new_9PfS_S_i,"ax",@progbits
	.align	128
        .global         _Z8mm_new_9PfS_S_i
        .type           _Z8mm_new_9PfS_S_i,@function
        .size           _Z8mm_new_9PfS_S_i,(.L_x_4 - _Z8mm_new_9PfS_S_i)
        .other          _Z8mm_new_9PfS_S_i,@"STO_CUDA_ENTRY STV_DEFAULT"
_Z8mm_new_9PfS_S_i:
.text._Z8mm_new_9PfS_S_i:
[----:B------:R-:W-:Y:S01]  /*0000*/  LDC R1, c[0x0][0x37c] ;  /* 0x0000df00ff017b82 */ /* 0x000fe20000000800 */
[----:B------:R-:W0:Y:S07]  /*0010*/  S2R R0, SR_TID.X ;  /* 0x0000000000007919 */ /* 0x000e2e0000002100 */
[----:B------:R-:W1:Y:S01]  /*0020*/  S2UR UR8, SR_CTAID.X ;  /* 0x00000000000879c3 */ /* 0x000e620000002500 */
[----:B------:R-:W1:Y:S01]  /*0030*/  LDCU UR14, c[0x0][0x398] ;  /* 0x00007300ff0e77ac */ /* 0x000e620008000800 */
[----:B------:R-:W2:Y:S06]  /*0040*/  LDCU.128 UR4, c[0x0][0x380] ;  /* 0x00007000ff0477ac */ /* 0x000eac0008000c00 */
[----:B------:R-:W3:Y:S01]  /*0050*/  S2UR UR10, SR_CTAID.Y ;  /* 0x00000000000a79c3 */ /* 0x000ee20000002600 */
[----:B------:R-:W4:Y:S01]  /*0060*/  LDCU.64 UR18, c[0x0][0x358] ;  /* 0x00006b00ff1277ac */ /* 0x000f220008000a00 */
[----:B-1----:R-:W-:-:S04]  /*0070*/  UIMAD UR8, UR8, UR14, URZ ;  /* 0x0000000e080872a4 */ /* 0x002fc8000f8e02ff */
[----:B------:R-:W-:Y:S01]  /*0080*/  USHF.L.U32 UR11, UR8, 0x7, URZ ;  /* 0x00000007080b7899 */ /* 0x000fe200080006ff */
[----:B0-----:R-:W-:-:S03]  /*0090*/  SHF.L.U32 R2, R0, 0x2, RZ ;  /* 0x0000000200027819 */ /* 0x001fc600000006ff */
[----:B--2---:R-:W-:Y:S01]  /*00a0*/  UIMAD.WIDE UR4, UR11, 0x4, UR4 ;  /* 0x000000040b0478a5 */ /* 0x004fe2000f8e0204 */
[--C-:B------:R-:W-:Y:S01]  /*00b0*/  SHF.R.U32.HI R3, RZ, 0x1, R0.reuse ;  /* 0x00000001ff037819 */ /* 0x100fe20000011600 */
[----:B---3--:R-:W-:Y:S01]  /*00c0*/  USHF.L.U32 UR10, UR10, 0x7, URZ ;  /* 0x000000070a0a7899 */ /* 0x008fe200080006ff */
[C---:B------:R-:W-:Y:S02]  /*00d0*/  LOP3.LUT R4, R2.reuse, 0x4, RZ, 0xc0, !PT ;  /* 0x0000000402047812 */ /* 0x040fe400078ec0ff */
[----:B------:R-:W-:Y:S01]  /*00e0*/  SHF.R.U32.HI R6, RZ, 0x5, R0 ;  /* 0x00000005ff067819 */ /* 0x000fe20000011600 */
[----:B------:R-:W-:Y:S01]  /*00f0*/  UIMAD.WIDE.U32 UR6, UR10, 0x4, UR6 ;  /* 0x000000040a0678a5 */ /* 0x000fe2000f8e0006 */
[----:B------:R-:W-:Y:S01]  /*0100*/  MOV R20, UR4 ;  /* 0x0000000400147c02 */ /* 0x000fe20008000f00 */
[----:B------:R-:W-:Y:S01]  /*0110*/  IMAD R5, R3, UR14, R4 ;  /* 0x0000000e03057c24 */ /* 0x000fe2000f8e0204 */
[----:B------:R-:W-:Y:S02]  /*0120*/  MOV R21, UR5 ;  /* 0x0000000500157c02 */ /* 0x000fe40008000f00 */
[----:B------:R-:W-:-:S02]  /*0130*/  LOP3.LUT R7, R2, 0x7c, RZ, 0xc0, !PT ;  /* 0x0000007c02077812 */ /* 0x000fc400078ec0ff */
[----:B------:R-:W-:Y:S01]  /*0140*/  MOV R4, UR6 ;  /* 0x0000000600047c02 */ /* 0x000fe20008000f00 */
[----:B------:R-:W-:Y:S01]  /*0150*/  IMAD.WIDE R20, R5, 0x4, R20 ;  /* 0x0000000405147825 */ /* 0x000fe200078e0214 */
[----:B------:R-:W-:-:S03]  /*0160*/  MOV R5, UR7 ;  /* 0x0000000700057c02 */ /* 0x000fc60008000f00 */
[----:B------:R-:W-:Y:S02]  /*0170*/  IMAD R7, R6, UR14, R7 ;  /* 0x0000000e06077c24 */ /* 0x000fe4000f8e0207 */
[----:B----4-:R-:W2:Y:S02]  /*0180*/  LDG.E.128 R20, desc[UR18][R20.64] ;  /* 0x0000001214147981 */ /* 0x010ea4000c1e1d00 */
[----:B------:R-:W-:-:S05]  /*0190*/  IMAD.WIDE R4, R7, 0x4, R4 ;  /* 0x0000000407047825 */ /* 0x000fca00078e0204 */
[----:B------:R-:W3:Y:S01]  /*01a0*/  LDG.E.128 R24, desc[UR18][R4.64] ;  /* 0x0000001204187981 */ /* 0x000ee2000c1e1d00 */
[----:B------:R-:W0:Y:S01]  /*01b0*/  S2UR UR12, SR_CgaCtaId ;  /* 0x00000000000c79c3 */ /* 0x000e220000008800 */
[----:B------:R-:W-:Y:S01]  /*01c0*/  UMOV UR8, 0x400 ;  /* 0x0000040000087882 */ /* 0x000fe20000000000 */
[C---:B------:R-:W-:Y:S01]  /*01d0*/  SHF.L.U32 R7, R0.reuse, 0x4, RZ ;  /* 0x0000000400077819 */ /* 0x040fe200000006ff */
[----:B------:R-:W-:Y:S01]  /*01e0*/  UISETP.GE.AND UP0, UPT, UR14, 0x8, UPT ;  /* 0x000000080e00788c */ /* 0x000fe2000bf06270 */
[----:B------:R-:W-:Y:S01]  /*01f0*/  SHF.L.U32 R8, R0, 0xb, RZ ;  /* 0x0000000b00087819 */ /* 0x000fe200000006ff */
[----:B------:R-:W-:Y:S01]  /*0200*/  UIADD3 UR10, UPT, UPT, UR10, UR11, URZ ;  /* 0x0000000b0a0a7290 */ /* 0x000fe2000fffe0ff */
[----:B------:R-:W-:Y:S02]  /*0210*/  SHF.L.U32 R3, R3, 0x2, RZ ;  /* 0x0000000203037819 */ /* 0x000fe400000006ff */
[----:B------:R-:W-:Y:S02]  /*0220*/  CS2R R50, SRZ ;  /* 0x0000000000327805 */ /* 0x000fe4000001ff00 */
[----:B------:R-:W-:-:S02]  /*0230*/  LOP3.LUT R7, R7, 0x1f0, RZ, 0xc0, !PT ;  /* 0x000001f007077812 */ /* 0x000fc400078ec0ff */
[----:B------:R-:W-:Y:S02]  /*0240*/  CS2R R48, SRZ ;  /* 0x0000000000307805 */ /* 0x000fe4000001ff00 */
[----:B------:R-:W-:Y:S02]  /*0250*/  LOP3.LUT R3, R3, 0x800, R8, 0xf8, !PT ;  /* 0x0000080003037812 */ /* 0x000fe400078ef808 */
[----:B------:R-:W-:Y:S02]  /*0260*/  CS2R R70, SRZ ;  /* 0x0000000000467805 */ /* 0x000fe4000001ff00 */
[----:B------:R-:W-:Y:S02]  /*0270*/  LEA R7, R6, R7, 0x9 ;  /* 0x0000000706077211 */ /* 0x000fe400078e48ff */
[----:B------:R-:W-:Y:S02]  /*0280*/  CS2R R68, SRZ ;  /* 0x0000000000447805 */ /* 0x000fe4000001ff00 */
[----:B------:R-:W-:-:S02]  /*0290*/  CS2R R82, SRZ ;  /* 0x0000000000527805 */ /* 0x000fc4000001ff00 */
[----:B------:R-:W-:Y:S02]  /*02a0*/  CS2R R80, SRZ ;  /* 0x0000000000507805 */ /* 0x000fe4000001ff00 */
[----:B------:R-:W-:Y:S02]  /*02b0*/  CS2R R66, SRZ ;  /* 0x0000000000427805 */ /* 0x000fe4000001ff00 */
[----:B------:R-:W-:Y:S02]  /*02c0*/  CS2R R64, SRZ ;  /* 0x0000000000407805 */ /* 0x000fe4000001ff00 */
[----:B------:R-:W-:Y:S02]  /*02d0*/  CS2R R42, SRZ ;  /* 0x00000000002a7805 */ /* 0x000fe4000001ff00 */
[----:B------:R-:W-:Y:S02]  /*02e0*/  CS2R R40, SRZ ;  /* 0x0000000000287805 */ /* 0x000fe4000001ff00 */
[----:B------:R-:W-:-:S02]  /*02f0*/  CS2R R62, SRZ ;  /* 0x00000000003e7805 */ /* 0x000fc4000001ff00 */
[----:B------:R-:W-:Y:S02]  /*0300*/  CS2R R60, SRZ ;  /* 0x00000000003c7805 */ /* 0x000fe4000001ff00 */
[----:B------:R-:W-:Y:S02]  /*0310*/  CS2R R86, SRZ ;  /* 0x0000000000567805 */ /* 0x000fe4000001ff00 */
[----:B------:R-:W-:Y:S01]  /*0320*/  CS2R R84, SRZ ;  /* 0x0000000000547805 */ /* 0x000fe2000001ff00 */
[----:B0-----:R-:W-:Y:S01]  /*0330*/  ULEA UR9, UR12, UR8, 0x18 ;  /* 0x000000080c097291 */ /* 0x001fe2000f8ec0ff */
[----:B------:R-:W-:Y:S01]  /*0340*/  CS2R R58, SRZ ;  /* 0x00000000003a7805 */ /* 0x000fe2000001ff00 */
[----:B------:R-:W-:Y:S01]  /*0350*/  UIADD3 UR8, UPT, UPT, UR8, 0x2000, URZ ;  /* 0x0000200008087890 */ /* 0x000fe2000fffe0ff */
[----:B------:R-:W-:Y:S02]  /*0360*/  CS2R R56, SRZ ;  /* 0x0000000000387805 */ /* 0x000fe4000001ff00 */
[----:B------:R-:W-:-:S02]  /*0370*/  CS2R R34, SRZ ;  /* 0x0000000000227805 */ /* 0x000fc4000001ff00 */
[----:B------:R-:W-:Y:S01]  /*0380*/  CS2R R32, SRZ ;  /* 0x0000000000207805 */ /* 0x000fe2000001ff00 */
[----:B------:R-:W-:Y:S01]  /*0390*/  ULEA UR12, UR12, UR8, 0x18 ;  /* 0x000000080c0c7291 */ /* 0x000fe2000f8ec0ff */
[----:B------:R-:W-:Y:S02]  /*03a0*/  CS2R R54, SRZ ;  /* 0x0000000000367805 */ /* 0x000fe4000001ff00 */
[----:B------:R-:W-:Y:S02]  /*03b0*/  CS2R R52, SRZ ;  /* 0x0000000000347805 */ /* 0x000fe4000001ff00 */
[----:B------:R-:W-:Y:S02]  /*03c0*/  CS2R R38, SRZ ;  /* 0x0000000000267805 */ /* 0x000fe4000001ff00 */
        /* <DEDUP_REMOVED lines=11> */
[----:B--2---:R0:W-:Y:S04]  /*0480*/  STS [R3+UR9], R20 ;  /* 0x0000001403007988 */ /* 0x0041e80008000809 */
[----:B------:R0:W-:Y:S04]  /*0490*/  STS [R3+UR9+0x200], R21 ;  /* 0x0002001503007988 */ /* 0x0001e80008000809 */
[----:B------:R0:W-:Y:S04]  /*04a0*/  STS [R3+UR9+0x400], R22 ;  /* 0x0004001603007988 */ /* 0x0001e80008000809 */
[----:B------:R0:W-:Y:S01]  /*04b0*/  STS [R3+UR9+0x600], R23 ;  /* 0x0006001703007988 */ /* 0x0001e20008000809 */
[----:B------:R-:W1:Y:S03]  /*04c0*/  LDCU.64 UR8, c[0x0][0x390] ;  /* 0x00007200ff0877ac */ /* 0x000e660008000a00 */
[----:B---3--:R0:W-:Y:S01]  /*04d0*/  STS.128 [R7+UR12], R24 ;  /* 0x0000001807007988 */ /* 0x0081e20008000c0c */
[----:B-1----:R-:W-:Y:S01]  /*04e0*/  UIMAD.WIDE UR8, UR10, 0x4, UR8 ;  /* 0x000000040a0878a5 */ /* 0x002fe2000f8e0208 */
[----:B------:R-:W-:Y:S06]  /*04f0*/  BAR.SYNC.DEFER_BLOCKING 0x0 ;  /* 0x0000000000007b1d */ /* 0x000fec0000010000 */
[----:B0-----:R-:W-:Y:S05]  /*0500*/  BRA.U !UP0, `(.L_x_0) ;  /* 0x0000002508907547 */ /* 0x001fea000b800000 */
[----:B------:R-:W-:Y:S01]  /*0510*/  USHF.R.S32.HI UR11, URZ, 0x1f, UR14 ;  /* 0x0000001fff0b7899 */ /* 0x000fe2000801140e */
[----:B------:R-:W-:Y:S01]  /*0520*/  HFMA2 R51, -RZ, RZ, 0, 0 ;  /* 0x00000000ff337431 */ /* 0x000fe200000001ff */
[----:B------:R-:W-:Y:S02]  /*0530*/  UIADD3 UR13, UP0, UPT, UR4, 0x20, URZ ;  /* 0x00000020040d7890 */ /* 0x000fe4000ff1e0ff */
[----:B------:R-:W-:Y:S02]  /*0540*/  ULEA.HI UR11, UR11, UR14, URZ, 0x3 ;  /* 0x0000000e0b0b7291 */ /* 0x000fe4000f8f18ff */
[----:B------:R-:W-:Y:S02]  /*0550*/  USHF.L.U32 UR10, UR14, 0x3, URZ ;  /* 0x000000030e0a7899 */ /* 0x000fe400080006ff */
[----:B------:R-:W-:Y:S02]  /*0560*/  USHF.R.S32.HI UR11, URZ, 0x3, UR11 ;  /* 0x00000003ff0b7899 */ /* 0x000fe4000801140b */
[----:B------:R-:W-:Y:S01]  /*0570*/  UIADD3.X UR14, UPT, UPT, URZ, UR5, URZ, UP0, !UPT ;  /* 0x00000005ff0e7290 */ /* 0x000fe200087fe4ff */
[----:B------:R-:W0:Y:S01]  /*0580*/  LDCU UR21, c[0x0][0x398] ;  /* 0x00007300ff1577ac */ /* 0x000e220008000800 */
[----:B------:R-:W-:-:S02]  /*0590*/  UIMAD.WIDE UR6, UR10, 0x4, UR6 ;  /* 0x000000040a0678a5 */ /* 0x000fc4000f8e0206 */
[----:B------:R-:W-:Y:S02]  /*05a0*/  UIADD3 UR17, UPT, UPT, UR11, -0x1, URZ ;  /* 0xffffffff0b117890 */ /* 0x000fe4000fffe0ff */
[----:B------:R-:W-:Y:S01]  /*05b0*/  UIADD3 UR12, UPT, UPT, -UR11, URZ, URZ ;  /* 0x000000ff0b0c7290 */ /* 0x000fe2000fffe1ff */
[----:B------:R-:W-:Y:S01]  /*05c0*/  UMOV UR4, URZ ;  /* 0x000000ff00047c82 */ /* 0x000fe20008000000 */
[----:B------:R-:W-:-:S10]  /*05d0*/  UMOV UR5, URZ ;  /* 0x000000ff00057c82 */ /* 0x000fd40008000000 */
.L_x_2:
[----:B-1----:R-:W1:Y:S01]  /*05e0*/  S2R R0, SR_TID.X ;  /* 0x0000000000007919 */ /* 0x002e620000002100 */
[----:B------:R-:W2:Y:S01]  /*05f0*/  S2UR UR11, SR_CgaCtaId ;  /* 0x00000000000b79c3 */ /* 0x000ea20000008800 */
[----:B------:R-:W-:Y:S01]  /*0600*/  UMOV UR10, 0x400 ;  /* 0x00000400000a7882 */ /* 0x000fe20000000000 */
[----:B------:R-:W-:Y:S02]  /*0610*/  UISETP.GE.AND UP0, UPT, UR4, UR17, UPT ;  /* 0x000000110400728c */ /* 0x000fe4000bf06270 */
[----:B------:R-:W-:-:S04]  /*0620*/  UIADD3 UR16, UPT, UPT, UR10, 0x2000, URZ ;  /* 0x000020000a107890 */ /* 0x000fc8000fffe0ff */
[----:B------:R-:W-:Y:S01]  /*0630*/  PLOP3.LUT P0, PT, PT, PT, UP0, 0x80, 0x8 ;  /* 0x000000000008781c */ /* 0x000fe20003f0f008 */
[----:B--2---:R-:W-:Y:S02]  /*0640*/  ULEA UR16, UR11, UR16, 0x18 ;  /* 0x000000100b107291 */ /* 0x004fe4000f8ec0ff */
[----:B------:R-:W-:Y:S02]  /*0650*/  ULEA UR15, UR11, UR10, 0x18 ;  /* 0x0000000a0b0f7291 */ /* 0x000fe4000f8ec0ff */
[----:B------:R-:W-:Y:S02]  /*0660*/  ULEA UR10, UR5, UR16, 0xc ;  /* 0x00000010050a7291 */ /* 0x000fe4000f8e60ff */
[----:B------:R-:W-:Y:S01]  /*0670*/  ULEA UR20, UR5, UR15, 0xc ;  /* 0x0000000f05147291 */ /* 0x000fe2000f8e60ff */
[C---:B-1----:R-:W-:Y:S01]  /*0680*/  SHF.L.U32 R2, R0.reuse, 0x2, RZ ;  /* 0x0000000200027819 */ /* 0x042fe200000006ff */
[----:B------:R-:W-:Y:S01]  /*0690*/  @!UP0 UMOV UR11, UR14 ;  /* 0x0000000e000b8c82 */ /* 0x000fe20008000000 */
[----:B------:R-:W-:-:S02]  /*06a0*/  SHF.L.U32 R4, R0, 0x1, RZ ;  /* 0x0000000100047819 */ /* 0x000fc400000006ff */
[----:B------:R-:W-:Y:S02]  /*06b0*/  LOP3.LUT R3, R2, 0x1c, RZ, 0xc0, !PT ;  /* 0x0000001c02037812 */ /* 0x000fe400078ec0ff */
[----:B------:R-:W-:Y:S02]  /*06c0*/  LOP3.LUT R5, R4, 0x7b0, RZ, 0xc0, !PT ;  /* 0x000007b004057812 */ /* 0x000fe400078ec0ff */
[----:B------:R-:W-:Y:S02]  /*06d0*/  LOP3.LUT R3, R3, 0x40, R4, 0xf8, !PT ;  /* 0x0000004003037812 */ /* 0x000fe400078ef804 */
[----:B------:R-:W-:Y:S01]  /*06e0*/  @!P0 SHF.L.U32 R6, R0, 0x2, RZ ;  /* 0x0000000200068819 */ /* 0x000fe200000006ff */
[----:B------:R-:W-:Y:S01]  /*06f0*/  LDS.128 R72, [R5+UR20+0x40] ;  /* 0x0000401405487984 */ /* 0x000fe20008000c00 */
[----:B------:R-:W-:Y:S01]  /*0700*/  LEA R7, R3, UR10, 0x2 ;  /* 0x0000000a03077c11 */ /* 0x000fe2000f8e10ff */
[----:B------:R-:W1:Y:S01]  /*0710*/  @!UP0 LDCU UR10, c[0x0][0x398] ;  /* 0x00007300ff0a87ac */ /* 0x000e620008000800 */
[----:B------:R-:W-:Y:S01]  /*0720*/  @!P0 LOP3.LUT R8, R6, 0x7c, RZ, 0xc0, !PT ;  /* 0x0000007c06088812 */ /* 0x000fe200078ec0ff */
[----:B------:R-:W-:Y:S01]  /*0730*/  LDS.128 R88, [R5+UR20] ;  /* 0x0000001405587984 */ /* 0x000fe20008000c00 */
[----:B------:R-:W-:-:S02]  /*0740*/  @!P0 SHF.R.U32.HI R9, RZ, 0x1, R0 ;  /* 0x00000001ff098819 */ /* 0x000fc40000011600 */
[----:B------:R-:W-:Y:S01]  /*0750*/  @!P0 LOP3.LUT R6, R6, 0x4, RZ, 0xc0, !PT ;  /* 0x0000000406068812 */ /* 0x000fe200078ec0ff */
[----:B------:R-:W2:Y:S01]  /*0760*/  LDS.128 R92, [R7] ;  /* 0x00000000075c7984 */ /* 0x000ea20000000c00 */
[----:B------:R-:W-:-:S03]  /*0770*/  @!P0 SHF.R.U32.HI R3, RZ, 0x5, R0 ;  /* 0x00000005ff038819 */ /* 0x000fc60000011600 */
[----:B------:R-:W3:Y:S01]  /*0780*/  LDS.128 R44, [R7+0x80] ;  /* 0x00008000072c7984 */ /* 0x000ee20000000c00 */
[----:B-1----:R-:W-:Y:S02]  /*0790*/  @!P0 IMAD R6, R9, UR10, R6 ;  /* 0x0000000a09068c24 */ /* 0x002fe4000f8e0206 */
[----:B------:R-:W-:Y:S01]  /*07a0*/  @!P0 IMAD R3, R3, UR10, R8 ;  /* 0x0000000a03038c24 */ /* 0x000fe2000f8e0208 */
[----:B------:R-:W-:Y:S01]  /*07b0*/  @!UP0 UMOV UR10, UR13 ;  /* 0x0000000d000a8c82 */ /* 0x000fe20008000000 */
[-C--:B--2---:R-:W-:Y:S01]  /*07c0*/  FFMA R100, R73, R95.reuse, R63 ;  /* 0x0000005f49647223 */ /* 0x084fe2000000003f */
[-C--:B------:R-:W-:Y:S01]  /*07d0*/  FFMA R9, R88, R92.reuse, R16 ;  /* 0x0000005c58097223 */ /* 0x080fe20000000010 */
[-C--:B------:R-:W-:Y:S01]  /*07e0*/  FFMA R28, R89, R92.reuse, R28 ;  /* 0x0000005c591c7223 */ /* 0x080fe2000000001c */
[-C--:B------:R-:W-:Y:S01]  /*07f0*/  FFMA R11, R90, R92.reuse, R96 ;  /* 0x0000005c5a0b7223 */ /* 0x080fe20000000060 */
[-C--:B------:R-:W-:Y:S01]  /*0800*/  FFMA R52, R91, R92.reuse, R52 ;  /* 0x0000005c5b347223 */ /* 0x080fe20000000034 */
[-C--:B------:R-:W-:Y:S01]  /*0810*/  FFMA R101, R72, R92.reuse, R56 ;  /* 0x0000005c48657223 */ /* 0x080fe20000000038 */
[-C--:B------:R-:W-:Y:S01]  /*0820*/  FFMA R60, R73, R92.reuse, R60 ;  /* 0x0000005c493c7223 */ /* 0x080fe2000000003c */
[CC--:B------:R-:W-:Y:S01]  /*0830*/  FFMA R103, R74.reuse, R92.reuse, R64 ;  /* 0x0000005c4a677223 */ /* 0x0c0fe20000000040 */
[C---:B------:R-:W-:Y:S01]  /*0840*/  FFMA R68, R75.reuse, R92, R68 ;  /* 0x0000005c4b447223 */ /* 0x040fe20000000044 */
[----:B------:R-:W-:Y:S01]  /*0850*/  FFMA R107, R74, R94, R66 ;  /* 0x0000005e4a6b7223 */ /* 0x000fe20000000042 */
[----:B------:R-:W-:Y:S01]  /*0860*/  FFMA R102, R75, R95, R71 ;  /* 0x0000005f4b667223 */ /* 0x000fe20000000047 */
[C---:B---3--:R-:W-:Y:S01]  /*0870*/  FFMA R63, R88.reuse, R44, R76 ;  /* 0x0000002c583f7223 */ /* 0x048fe2000000004c */
[-C--:B------:R-:W-:Y:S01]  /*0880*/  FFMA R8, R89, R93.reuse, R29 ;  /* 0x0000005d59087223 */ /* 0x080fe2000000001d */
[-C--:B------:R-:W-:Y:S01]  /*0890*/  FFMA R64, R73, R93.reuse, R61 ;  /* 0x0000005d49407223 */ /* 0x080fe2000000003d */
[----:B------:R-:W-:Y:S01]  /*08a0*/  FFMA R92, R75, R93, R69 ;  /* 0x0000005d4b5c7223 */ /* 0x000fe20000000045 */
[C---:B------:R-:W-:Y:S01]  /*08b0*/  FFMA R66, R89.reuse, R95, R31 ;  /* 0x0000005f59427223 */ /* 0x040fe2000000001f */
[C---:B------:R-:W-:Y:S01]  /*08c0*/  FFMA R76, R88.reuse, R45, R77 ;  /* 0x0000002d584c7223 */ /* 0x040fe2000000004d */
[C---:B------:R-:W-:Y:S01]  /*08d0*/  FFMA R71, R88.reuse, R46, R78 ;  /* 0x0000002e58477223 */ /* 0x040fe2000000004e */
[-C--:B------:R-:W-:Y:S01]  /*08e0*/  FFMA R105, R88, R93.reuse, R17 ;  /* 0x0000005d58697223 */ /* 0x080fe20000000011 */
[----:B------:R-:W-:Y:S01]  /*08f0*/  FFMA R29, R90, R93, R97 ;  /* 0x0000005d5a1d7223 */ /* 0x000fe20000000061 */
[-C--:B------:R-:W-:Y:S01]  /*0900*/  FFMA R61, R88, R94.reuse, R18 ;  /* 0x0000005e583d7223 */ /* 0x080fe20000000012 */
[----:B------:R-:W-:Y:S01]  /*0910*/  FFMA R69, R90, R94, R98 ;  /* 0x0000005e5a457223 */ /* 0x000fe20000000062 */
[-C--:B------:R-:W-:Y:S01]  /*0920*/  FFMA R109, R88, R95.reuse, R19 ;  /* 0x0000005f586d7223 */ /* 0x080fe20000000013 */
[----:B------:R-:W-:Y:S01]  /*0930*/  FFMA R31, R90, R95, R99 ;  /* 0x0000005f5a1f7223 */ /* 0x000fe20000000063 */
[C---:B------:R-:W-:Y:S01]  /*0940*/  FFMA R78, R89.reuse, R44, R12 ;  /* 0x0000002c594e7223 */ /* 0x040fe2000000000c */
[C---:B------:R-:W-:Y:S01]  /*0950*/  FFMA R104, R89.reuse, R45, R13 ;  /* 0x0000002d59687223 */ /* 0x040fe2000000000d */
[C---:B------:R-:W-:Y:S01]  /*0960*/  FFMA R77, R89.reuse, R46, R14 ;  /* 0x0000002e594d7223 */ /* 0x040fe2000000000e */
[----:B------:R-:W-:Y:S01]  /*0970*/  FFMA R106, R89, R47, R15 ;  /* 0x0000002f596a7223 */ /* 0x000fe2000000000f */
[----:B------:R-:W-:Y:S01]  /*0980*/  LDS.128 R16, [R5+UR20+0x200] ;  /* 0x0002001405107984 */ /* 0x000fe20008000c00 */
[-C--:B------:R-:W-:Y:S01]  /*0990*/  FFMA R10, R91, R93.reuse, R53 ;  /* 0x0000005d5b0a7223 */ /* 0x080fe20000000035 */
[-C--:B------:R-:W-:Y:S01]  /*09a0*/  FFMA R53, R72, R93.reuse, R57 ;  /* 0x0000005d48357223 */ /* 0x080fe20000000039 */
[----:B------:R-:W-:Y:S01]  /*09b0*/  FFMA R65, R74, R93, R65 ;  /* 0x0000005d4a417223 */ /* 0x000fe20000000041 */
[----:B------:R-:W1:Y:S01]  /*09c0*/  LDS.128 R96, [R7+0x200] ;  /* 0x0002000007607984 */ /* 0x000e620000000c00 */
[-C--:B------:R-:W-:Y:S01]  /*09d0*/  FFMA R30, R89, R94.reuse, R30 ;  /* 0x0000005e591e7223 */ /* 0x080fe2000000001e */
[-C--:B------:R-:W-:Y:S01]  /*09e0*/  FFMA R54, R91, R94.reuse, R54 ;  /* 0x0000005e5b367223 */ /* 0x080fe20000000036 */
[CC--:B------:R-:W-:Y:S01]  /*09f0*/  FFMA R93, R72.reuse, R94.reuse, R58 ;  /* 0x0000005e485d7223 */ /* 0x0c0fe2000000003a */
[----:B------:R-:W2:Y:S01]  /*0a00*/  LDS.128 R12, [R7+0x280] ;  /* 0x00028000070c7984 */ /* 0x000ea20000000c00 */
[-C--:B------:R-:W-:Y:S01]  /*0a10*/  FFMA R62, R73, R94.reuse, R62 ;  /* 0x0000005e493e7223 */ /* 0x080fe2000000003e */
[----:B------:R-:W-:Y:S01]  /*0a20*/  FFMA R70, R75, R94, R70 ;  /* 0x0000005e4b467223 */ /* 0x000fe20000000046 */
[CC--:B------:R-:W-:Y:S01]  /*0a30*/  FFMA R94, R91.reuse, R95.reuse, R55 ;  /* 0x0000005f5b5e7223 */ /* 0x0c0fe20000000037 */
[-C--:B------:R-:W-:Y:S01]  /*0a40*/  FFMA R55, R72, R95.reuse, R59 ;  /* 0x0000005f48377223 */ /* 0x080fe2000000003b */
[----:B------:R-:W-:Y:S01]  /*0a50*/  FFMA R67, R74, R95, R67 ;  /* 0x0000005f4a437223 */ /* 0x000fe20000000043 */
[C---:B------:R-:W-:Y:S01]  /*0a60*/  FFMA R110, R91.reuse, R44, R32 ;  /* 0x0000002c5b6e7223 */ /* 0x040fe20000000020 */
[C---:B------:R-:W-:Y:S01]  /*0a70*/  FFMA R112, R91.reuse, R45, R33 ;  /* 0x0000002d5b707223 */ /* 0x040fe20000000021 */
[C---:B------:R-:W-:Y:S01]  /*0a80*/  FFMA R95, R91.reuse, R46, R34 ;  /* 0x0000002e5b5f7223 */ /* 0x040fe20000000022 */
[----:B------:R-:W-:Y:S01]  /*0a90*/  FFMA R114, R91, R47, R35 ;  /* 0x0000002f5b727223 */ /* 0x000fe20000000023 */
[C---:B------:R-:W-:Y:S01]  /*0aa0*/  FFMA R91, R72.reuse, R44, R84 ;  /* 0x0000002c485b7223 */ /* 0x040fe20000000054 */
[CC--:B------:R-:W-:Y:S01]  /*0ab0*/  FFMA R84, R72.reuse, R45.reuse, R85 ;  /* 0x0000002d48547223 */ /* 0x0c0fe20000000055 */
[-C--:B------:R-:W-:Y:S01]  /*0ac0*/  FFMA R85, R72, R46.reuse, R86 ;  /* 0x0000002e48557223 */ /* 0x080fe20000000056 */
[C---:B------:R-:W-:Y:S01]  /*0ad0*/  FFMA R86, R73.reuse, R45, R41 ;  /* 0x0000002d49567223 */ /* 0x040fe20000000029 */
[C---:B------:R-:W-:Y:S01]  /*0ae0*/  FFMA R41, R73.reuse, R46, R42 ;  /* 0x0000002e49297223 */ /* 0x040fe2000000002a */
[-C--:B------:R-:W-:Y:S01]  /*0af0*/  FFMA R88, R88, R47.reuse, R79 ;  /* 0x0000002f58587223 */ /* 0x080fe2000000004f */
[C---:B------:R-:W-:Y:S01]  /*0b00*/  FFMA R42, R73.reuse, R47, R43 ;  /* 0x0000002f492a7223 */ /* 0x040fe2000000002b */
[C---:B------:R-:W-:Y:S01]  /*0b10*/  FFMA R79, R90.reuse, R44, R36 ;  /* 0x0000002c5a4f7223 */ /* 0x040fe20000000024 */
[C---:B------:R-:W-:Y:S01]  /*0b20*/  FFMA R108, R90.reuse, R45, R37 ;  /* 0x0000002d5a6c7223 */ /* 0x040fe20000000025 */
[----:B------:R-:W-:Y:S01]  /*0b30*/  FFMA R89, R90, R46, R38 ;  /* 0x0000002e5a597223 */ /* 0x000fe20000000026 */
[-C--:B------:R-:W-:Y:S01]  /*0b40*/  FFMA R40, R73, R44.reuse, R40 ;  /* 0x0000002c49287223 */ /* 0x080fe20000000028 */
[-C--:B------:R-:W-:Y:S01]  /*0b50*/  FFMA R43, R74, R44.reuse, R80 ;  /* 0x0000002c4a2b7223 */ /* 0x080fe20000000050 */
[----:B------:R-:W-:Y:S01]  /*0b60*/  FFMA R90, R90, R47, R39 ;  /* 0x0000002f5a5a7223 */ /* 0x000fe20000000027 */
[C---:B------:R-:W-:Y:S01]  /*0b70*/  FFMA R44, R75.reuse, R44, R48 ;  /* 0x0000002c4b2c7223 */ /* 0x040fe20000000030 */
[----:B------:R-:W3:Y:S01]  /*0b80*/  LDS.128 R56, [R5+UR20+0x240] ;  /* 0x0002401405387984 */ /* 0x000ee20008000c00 */
[CC--:B------:R-:W-:Y:S01]  /*0b90*/  FFMA R80, R74.reuse, R45.reuse, R81 ;  /* 0x0000002d4a507223 */ /* 0x0c0fe20000000051 */
[C---:B------:R-:W-:Y:S01]  /*0ba0*/  FFMA R48, R75.reuse, R45, R49 ;  /* 0x0000002d4b307223 */ /* 0x040fe20000000031 */
[-C--:B------:R-:W-:Y:S01]  /*0bb0*/  FFMA R73, R74, R46.reuse, R82 ;  /* 0x0000002e4a497223 */ /* 0x080fe20000000052 */
[C---:B------:R-:W-:Y:S01]  /*0bc0*/  FFMA R45, R75.reuse, R46, R50 ;  /* 0x0000002e4b2d7223 */ /* 0x040fe20000000032 */
[-C--:B------:R-:W-:Y:S01]  /*0bd0*/  FFMA R72, R72, R47.reuse, R87 ;  /* 0x0000002f48487223 */ /* 0x080fe20000000057 */
[-C--:B------:R-:W-:Y:S01]  /*0be0*/  FFMA R74, R74, R47.reuse, R83 ;  /* 0x0000002f4a4a7223 */ /* 0x080fe20000000053 */
[----:B------:R-:W-:Y:S01]  /*0bf0*/  FFMA R46, R75, R47, R51 ;  /* 0x0000002f4b2e7223 */ /* 0x000fe20000000033 */
[----:B------:R-:W-:Y:S01]  /*0c00*/  LDS.128 R36, [R7+0x400] ;  /* 0x0004000007247984 */ /* 0x000fe20000000c00 */
[-C--:B-1----:R-:W-:Y:S01]  /*0c10*/  FFMA R47, R16, R96.reuse, R9 ;  /* 0x00000060102f7223 */ /* 0x082fe20000000009 */
[-C--:B------:R-:W-:Y:S01]  /*0c20*/  FFMA R28, R17, R96.reuse, R28 ;  /* 0x00000060111c7223 */ /* 0x080fe2000000001c */
[-C--:B------:R-:W-:Y:S01]  /*0c30*/  FFMA R49, R18, R96.reuse, R11 ;  /* 0x0000006012317223 */ /* 0x080fe2000000000b */
[----:B------:R-:W-:Y:S01]  /*0c40*/  FFMA R52, R19, R96, R52 ;  /* 0x0000006013347223 */ /* 0x000fe20000000034 */
[-C--:B------:R-:W-:Y:S01]  /*0c50*/  FFMA R105, R16, R97.reuse, R105 ;  /* 0x0000006110697223 */ /* 0x080fe20000000069 */
        /* <DEDUP_REMOVED lines=11> */
[C---:B--2---:R-:W-:Y:S01]  /*0d10*/  FFMA R63, R16.reuse, R12, R63 ;  /* 0x0000000c103f7223 */ /* 0x044fe2000000003f */
[C---:B------:R-:W-:Y:S01]  /*0d20*/  FFMA R76, R16.reuse, R13, R76 ;  /* 0x0000000d104c7223 */ /* 0x040fe2000000004c */
[C---:B------:R-:W-:Y:S01]  /*0d30*/  FFMA R71, R16.reuse, R14, R71 ;  /* 0x0000000e10477223 */ /* 0x040fe20000000047 */
[----:B------:R-:W-:Y:S01]  /*0d40*/  FFMA R88, R16, R15, R88 ;  /* 0x0000000f10587223 */ /* 0x000fe20000000058 */
[C---:B------:R-:W-:Y:S01]  /*0d50*/  FFMA R78, R17.reuse, R12, R78 ;  /* 0x0000000c114e7223 */ /* 0x040fe2000000004e */
        /* <DEDUP_REMOVED lines=11> */
[----:B------:R-:W1:Y:S01]  /*0e10*/  LDS.128 R8, [R5+UR20+0x400] ;  /* 0x0004001405087984 */ /* 0x000e620008000c00 */
[-C--:B---3--:R-:W-:Y:S01]  /*0e20*/  FFMA R101, R56, R96.reuse, R101 ;  /* 0x0000006038657223 */ /* 0x088fe20000000065 */
[-C--:B------:R-:W-:Y:S01]  /*0e30*/  FFMA R60, R57, R96.reuse, R60 ;  /* 0x00000060393c7223 */ /* 0x080fe2000000003c */
[-C--:B------:R-:W-:Y:S01]  /*0e40*/  FFMA R103, R58, R96.reuse, R103 ;  /* 0x000000603a677223 */ /* 0x080fe20000000067 */
[----:B------:R-:W2:Y:S01]  /*0e50*/  LDS.128 R16, [R7+0x480] ;  /* 0x0004800007107984 */ /* 0x000ea20000000c00 */
[----:B------:R-:W-:Y:S01]  /*0e60*/  FFMA R68, R59, R96, R68 ;  /* 0x000000603b447223 */ /* 0x000fe20000000044 */
[C---:B------:R-:W-:Y:S01]  /*0e70*/  FFMA R53, R56.reuse, R97, R53 ;  /* 0x0000006138357223 */ /* 0x040fe20000000035 */
[C---:B------:R-:W-:Y:S01]  /*0e80*/  FFMA R93, R56.reuse, R98, R93 ;  /* 0x00000062385d7223 */ /* 0x040fe2000000005d */
[C---:B------:R-:W-:Y:S01]  /*0e90*/  FFMA R55, R56.reuse, R99, R55 ;  /* 0x0000006338377223 */ /* 0x040fe20000000037 */
[C---:B------:R-:W-:Y:S01]  /*0ea0*/  FFMA R91, R56.reuse, R12, R91 ;  /* 0x0000000c385b7223 */ /* 0x040fe2000000005b */
[C---:B------:R-:W-:Y:S01]  /*0eb0*/  FFMA R84, R56.reuse, R13, R84 ;  /* 0x0000000d38547223 */ /* 0x040fe20000000054 */
[C---:B------:R-:W-:Y:S01]  /*0ec0*/  FFMA R85, R56.reuse, R14, R85 ;  /* 0x0000000e38557223 */ /* 0x040fe20000000055 */
        /* <DEDUP_REMOVED lines=9> */
[CC--:B------:R-:W-:Y:S01]  /*0f60*/  FFMA R107, R58.reuse, R98.reuse, R107 ;  /* 0x000000623a6b7223 */ /* 0x0c0fe2000000006b */
        /* <DEDUP_REMOVED lines=11> */
[----:B------:R-:W-:Y:S01]  /*1020*/  FFMA R98, R59, R15, R46 ;  /* 0x0000000f3b627223 */ /* 0x000fe2000000002e */
[----:B------:R-:W3:Y:S04]  /*1030*/  LDS.128 R32, [R5+UR20+0x440] ;  /* 0x0004401405207984 */ /* 0x000ee80008000c00 */
[----:B------:R-:W-:Y:S01]  /*1040*/  LDS.128 R12, [R5+UR20+0x600] ;  /* 0x00060014050c7984 */ /* 0x000fe20008000c00 */
        /* <DEDUP_REMOVED lines=32> */
[----:B------:R-:W1:Y:S01]  /*1250*/  LDS.128 R44, [R7+0x600] ;  /* 0x00060000072c7984 */ /* 0x000e620000000c00 */
[-C--:B---3--:R-:W-:Y:S01]  /*1260*/  FFMA R101, R32, R36.reuse, R101 ;  /* 0x0000002420657223 */ /* 0x088fe20000000065 */
[----:B------:R-:W-:-:S02]  /*1270*/  FFMA R60, R33, R36, R60 ;  /* 0x00000024213c7223 */ /* 0x000fc4000000003c */
[----:B------:R-:W2:Y:S01]  /*1280*/  LDS.128 R8, [R7+0x680] ;  /* 0x0006800007087984 */ /* 0x000ea20000000c00 */
[-C--:B------:R-:W-:Y:S01]  /*1290*/  FFMA R103, R34, R36.reuse, R103 ;  /* 0x0000002422677223 */ /* 0x080fe20000000067 */
[----:B------:R-:W-:Y:S01]  /*12a0*/  FFMA R68, R35, R36, R68 ;  /* 0x0000002423447223 */ /* 0x000fe20000000044 */
[-C--:B------:R-:W-:Y:S01]  /*12b0*/  FFMA R93, R32, R38.reuse, R93 ;  /* 0x00000026205d7223 */ /* 0x080fe2000000005d */
[-C--:B------:R-:W-:Y:S01]  /*12c0*/  FFMA R62, R33, R38.reuse, R62 ;  /* 0x00000026213e7223 */ /* 0x080fe2000000003e */
[-C--:B------:R-:W-:Y:S01]  /*12d0*/  FFMA R107, R34, R38.reuse, R107 ;  /* 0x00000026226b7223 */ /* 0x080fe2000000006b */
[----:B------:R-:W-:Y:S01]  /*12e0*/  FFMA R70, R35, R38, R70 ;  /* 0x0000002623467223 */ /* 0x000fe20000000046 */
[----:B------:R-:W3:Y:S01]  /*12f0*/  LDS.128 R40, [R5+UR20+0x640] ;  /* 0x0006401405287984 */ /* 0x000ee20008000c00 */
        /* <DEDUP_REMOVED lines=23> */
[----:B------:R-:W-:-:S02]  /*1470*/  FFMA R98, R35, R19, R98 ;  /* 0x0000001323627223 */ /* 0x000fc40000000062 */
[----:B------:R-:W-:Y:S01]  /*1480*/  LDS.128 R16, [R5+UR20+0x800] ;  /* 0x0008001405107984 */ /* 0x000fe20008000c00 */
[C---:B-1----:R-:W-:Y:S01]  /*1490*/  FFMA R36, R13.reuse, R44, R28 ;  /* 0x0000002c0d247223 */ /* 0x042fe2000000001c */
[C---:B------:R-:W-:Y:S01]  /*14a0*/  FFMA R50, R13.reuse, R45, R50 ;  /* 0x0000002d0d327223 */ /* 0x040fe20000000032 */
[C---:B------:R-:W-:Y:S01]  /*14b0*/  FFMA R38, R13.reuse, R46, R30 ;  /* 0x0000002e0d267223 */ /* 0x040fe2000000001e */
[C---:B------:R-:W-:Y:S01]  /*14c0*/  FFMA R66, R13.reuse, R47, R66 ;  /* 0x0000002f0d427223 */ /* 0x040fe20000000042 */
[C---:B--2---:R-:W-:Y:S01]  /*14d0*/  FFMA R78, R13.reuse, R8, R78 ;  /* 0x000000080d4e7223 */ /* 0x044fe2000000004e */
[C---:B------:R-:W-:Y:S01]  /*14e0*/  FFMA R104, R13.reuse, R9, R104 ;  /* 0x000000090d687223 */ /* 0x040fe20000000068 */
[C---:B------:R-:W-:Y:S01]  /*14f0*/  FFMA R77, R13.reuse, R10, R77 ;  /* 0x0000000a0d4d7223 */ /* 0x040fe2000000004d */
[----:B------:R-:W-:Y:S01]  /*1500*/  FFMA R106, R13, R11, R106 ;  /* 0x0000000b0d6a7223 */ /* 0x000fe2000000006a */
[----:B------:R-:W-:Y:S01]  /*1510*/  MOV R13, 0x4 ;  /* 0x00000004000d7802 */ /* 0x000fe20000000f00 */
[C---:B------:R-:W-:Y:S01]  /*1520*/  FFMA R59, R12.reuse, R44, R59 ;  /* 0x0000002c0c3b7223 */ /* 0x040fe2000000003b */
[C---:B------:R-:W-:Y:S01]  /*1530*/  FFMA R105, R12.reuse, R45, R105 ;  /* 0x0000002d0c697223 */ /* 0x040fe20000000069 */
[C---:B------:R-:W-:Y:S01]  /*1540*/  FFMA R61, R12.reuse, R46, R61 ;  /* 0x0000002e0c3d7223 */ /* 0x040fe2000000003d */
[C---:B------:R-:W-:Y:S01]  /*1550*/  FFMA R109, R12.reuse, R47, R109 ;  /* 0x0000002f0c6d7223 */ /* 0x040fe2000000006d */
[C---:B------:R-:W-:Y:S01]  /*1560*/  FFMA R63, R12.reuse, R8, R63 ;  /* 0x000000080c3f7223 */ /* 0x040fe2000000003f */
[C---:B------:R-:W-:Y:S01]  /*1570*/  FFMA R76, R12.reuse, R9, R76 ;  /* 0x000000090c4c7223 */ /* 0x040fe2000000004c */
[C---:B------:R-:W-:Y:S01]  /*1580*/  FFMA R71, R12.reuse, R10, R71 ;  /* 0x0000000a0c477223 */ /* 0x040fe20000000047 */
[----:B------:R-:W-:Y:S01]  /*1590*/  FFMA R88, R12, R11, R88 ;  /* 0x0000000b0c587223 */ /* 0x000fe20000000058 */
[----:B------:R-:W-:-:S04]  /*15a0*/  @!P0 IMAD.WIDE R12, R6, R13, UR10 ;  /* 0x0000000a060c8e25 */ /* 0x000fc8000f8e020d */
[CC--:B------:R-:W-:Y:S01]  /*15b0*/  FFMA R49, R14.reuse, R44.reuse, R49 ;  /* 0x0000002c0e317223 */ /* 0x0c0fe20000000031 */
[C---:B------:R-:W-:Y:S01]  /*15c0*/  FFMA R52, R15.reuse, R44, R52 ;  /* 0x0000002c0f347223 */ /* 0x040fe20000000034 */
[CC--:B------:R-:W-:Y:S01]  /*15d0*/  FFMA R37, R14.reuse, R45.reuse, R29 ;  /* 0x0000002d0e257223 */ /* 0x0c0fe2000000001d */
[C---:B------:R-:W-:Y:S01]  /*15e0*/  FFMA R82, R15.reuse, R45, R82 ;  /* 0x0000002d0f527223 */ /* 0x040fe20000000052 */
[CC--:B------:R-:W-:Y:S01]  /*15f0*/  FFMA R69, R14.reuse, R46.reuse, R69 ;  /* 0x0000002e0e457223 */ /* 0x0c0fe20000000045 */
[C---:B------:R-:W-:Y:S01]  /*1600*/  FFMA R54, R15.reuse, R46, R54 ;  /* 0x0000002e0f367223 */ /* 0x040fe20000000036 */
[CC--:B------:R-:W-:Y:S01]  /*1610*/  FFMA R39, R14.reuse, R47.reuse, R31 ;  /* 0x0000002f0e277223 */ /* 0x0c0fe2000000001f */
        /* <DEDUP_REMOVED lines=9> */
[----:B-----5:R1:W5:Y:S01]  /*16b0*/  @!P0 LDG.E.128 R20, desc[UR18][R12.64] ;  /* 0x000000120c148981 */ /* 0x020362000c1e1d00 */
[-C--:B---3--:R-:W-:Y:S01]  /*16c0*/  FFMA R101, R40, R44.reuse, R101 ;  /* 0x0000002c28657223 */ /* 0x088fe20000000065 */
[-C--:B------:R-:W-:Y:S01]  /*16d0*/  FFMA R60, R41, R44.reuse, R60 ;  /* 0x0000002c293c7223 */ /* 0x080fe2000000003c */
[-C--:B------:R-:W-:Y:S01]  /*16e0*/  FFMA R103, R42, R44.reuse, R103 ;  /* 0x0000002c2a677223 */ /* 0x080fe20000000067 */
[----:B------:R-:W2:Y:S01]  /*16f0*/  LDS.128 R28, [R7+0x800] ;  /* 0x00080000071c7984 */ /* 0x000ea20000000c00 */
[----:B------:R-:W-:Y:S01]  /*1700*/  FFMA R68, R43, R44, R68 ;  /* 0x0000002c2b447223 */ /* 0x000fe20000000044 */
[----:B------:R-:W-:Y:S01]  /*1710*/  MOV R44, 0x4 ;  /* 0x00000004002c7802 */ /* 0x000fe20000000f00 */
[-C--:B------:R-:W-:Y:S01]  /*1720*/  FFMA R53, R40, R45.reuse, R53 ;  /* 0x0000002d28357223 */ /* 0x080fe20000000035 */
[-C--:B------:R-:W-:Y:S01]  /*1730*/  FFMA R64, R41, R45.reuse, R64 ;  /* 0x0000002d29407223 */ /* 0x080fe20000000040 */
[-C--:B------:R-:W-:Y:S01]  /*1740*/  FFMA R65, R42, R45.reuse, R65 ;  /* 0x0000002d2a417223 */ /* 0x080fe20000000041 */
[----:B-1----:R-:W1:Y:S01]  /*1750*/  LDS.128 R12, [R7+0x880] ;  /* 0x00088000070c7984 */ /* 0x002e620000000c00 */
[----:B------:R-:W-:Y:S01]  /*1760*/  FFMA R92, R43, R45, R92 ;  /* 0x0000002d2b5c7223 */ /* 0x000fe2000000005c */
[----:B------:R-:W-:-:S04]  /*1770*/  @!P0 IMAD.WIDE R44, R3, R44, UR6 ;  /* 0x00000006032c8e25 */ /* 0x000fc8000f8e022c */
[-C--:B------:R-:W-:Y:S01]  /*1780*/  FFMA R93, R40, R46.reuse, R93 ;  /* 0x0000002e285d7223 */ /* 0x080fe2000000005d */
[----:B------:R-:W3:Y:S01]  /*1790*/  LDS.128 R32, [R5+UR20+0x840] ;  /* 0x0008401405207984 */ /* 0x000ee20008000c00 */
[-C--:B------:R-:W-:Y:S01]  /*17a0*/  FFMA R62, R41, R46.reuse, R62 ;  /* 0x0000002e293e7223 */ /* 0x080fe2000000003e */
[-C--:B------:R-:W-:Y:S01]  /*17b0*/  FFMA R107, R42, R46.reuse, R107 ;  /* 0x0000002e2a6b7223 */ /* 0x080fe2000000006b */
[----:B------:R-:W-:Y:S01]  /*17c0*/  FFMA R70, R43, R46, R70 ;  /* 0x0000002e2b467223 */ /* 0x000fe20000000046 */
[-C--:B------:R-:W-:Y:S01]  /*17d0*/  FFMA R55, R40, R47.reuse, R55 ;  /* 0x0000002f28377223 */ /* 0x080fe20000000037 */
[-C--:B------:R-:W-:Y:S01]  /*17e0*/  FFMA R100, R41, R47.reuse, R100 ;  /* 0x0000002f29647223 */ /* 0x080fe20000000064 */
[-C--:B------:R-:W-:Y:S01]  /*17f0*/  FFMA R67, R42, R47.reuse, R67 ;  /* 0x0000002f2a437223 */ /* 0x080fe20000000043 */
[----:B------:R-:W-:Y:S01]  /*1800*/  FFMA R102, R43, R47, R102 ;  /* 0x0000002f2b667223 */ /* 0x000fe20000000066 */
[----:B------:R4:W5:Y:S01]  /*1810*/  @!P0 LDG.E.128 R24, desc[UR18][R44.64] ;  /* 0x000000122c188981 */ /* 0x000962000c1e1d00 */
        /* <DEDUP_REMOVED lines=16> */
[----:B----4-:R-:W-:Y:S04]  /*1920*/  LDS.128 R44, [R7+0xa00] ;  /* 0x000a0000072c7984 */ /* 0x010fe80000000c00 */
[----:B------:R-:W4:Y:S01]  /*1930*/  LDS.128 R8, [R5+UR20+0xa00] ;  /* 0x000a001405087984 */ /* 0x000f220008000c00 */
[-C--:B--2---:R-:W-:Y:S01]  /*1940*/  FFMA R59, R16, R28.reuse, R59 ;  /* 0x0000001c103b7223 */ /* 0x084fe2000000003b */
        /* <DEDUP_REMOVED lines=15> */
[C---:B-1----:R-:W-:Y:S01]  /*1a40*/  FFMA R63, R16.reuse, R12, R63 ;  /* 0x0000000c103f7223 */ /* 0x042fe2000000003f */
        /* <DEDUP_REMOVED lines=15> */
[----:B------:R-:W-:Y:S04]  /*1b40*/  LDS.128 R40, [R5+UR20+0xa40] ;  /* 0x000a401405287984 */ /* 0x000fe80008000c00 */
[----:B------:R-:W1:Y:S01]  /*1b50*/  LDS.128 R16, [R7+0xa80] ;  /* 0x000a800007107984 */ /* 0x000e620000000c00 */
[-C--:B---3--:R-:W-:Y:S01]  /*1b60*/  FFMA R101, R32, R28.reuse, R101 ;  /* 0x0000001c20657223 */ /* 0x088fe20000000065 */
        /* <DEDUP_REMOVED lines=32> */
[----:B------:R-:W-:Y:S04]  /*1d70*/  LDS.128 R12, [R5+UR20+0xc00] ;  /* 0x000c0014050c7984 */ /* 0x000fe80008000c00 */
[----:B------:R-:W2:Y:S01]  /*1d80*/  LDS.128 R32, [R7+0xc00] ;  /* 0x000c000007207984 */ /* 0x000ea20000000c00 */
[-C--:B----4-:R-:W-:Y:S01]  /*1d90*/  FFMA R59, R8, R44.reuse, R59 ;  /* 0x0000002c083b7223 */ /* 0x090fe2000000003b */
        /* <DEDUP_REMOVED lines=31> */
[----:B------:R-:W1:Y:S01]  /*1f90*/  LDS.128 R8, [R7+0xc80] ;  /* 0x000c800007087984 */ /* 0x000e620000000c00 */
        /* <DEDUP_REMOVED lines=12> */
[CC--:B------:R-:W-:Y:S01]  /*2060*/  FFMA R85, R40.reuse, R18.reuse, R85 ;  /* 0x0000001228557223 */ /* 0x0c0fe20000000055 */
[-C--:B------:R-:W-:Y:S01]  /*2070*/  FFMA R72, R40, R19.reuse, R72 ;  /* 0x0000001328487223 */ /* 0x080fe20000000048 */
[CC--:B------:R-:W-:Y:S01]  /*2080*/  FFMA R45, R41.reuse, R18.reuse, R51 ;  /* 0x00000012292d7223 */ /* 0x0c0fe20000000033 */
[-C--:B------:R-:W-:Y:S01]  /*2090*/  FFMA R96, R41, R19.reuse, R96 ;  /* 0x0000001329607223 */ /* 0x080fe20000000060 */
[CC--:B------:R-:W-:Y:S01]  /*20a0*/  FFMA R73, R42.reuse, R18.reuse, R73 ;  /* 0x000000122a497223 */ /* 0x0c0fe20000000049 */
[-C--:B------:R-:W-:Y:S01]  /*20b0*/  FFMA R74, R42, R19.reuse, R74 ;  /* 0x000000132a4a7223 */ /* 0x080fe2000000004a */
[C---:B------:R-:W-:Y:S01]  /*20c0*/  FFMA R75, R43.reuse, R18, R75 ;  /* 0x000000122b4b7223 */ /* 0x040fe2000000004b */
        /* <DEDUP_REMOVED lines=9> */
[-C--:B--2---:R-:W-:Y:S01]  /*2160*/  FFMA R105, R12, R33.reuse, R105 ;  /* 0x000000210c697223 */ /* 0x084fe20000000069 */
[-C--:B------:R-:W-:Y:S01]  /*2170*/  FFMA R44, R13, R33.reuse, R50 ;  /* 0x000000210d2c7223 */ /* 0x080fe20000000032 */
[-C--:B------:R-:W-:Y:S01]  /*2180*/  FFMA R37, R14, R33.reuse, R37 ;  /* 0x000000210e257223 */ /* 0x080fe20000000025 */
[-C--:B------:R-:W-:Y:S01]  /*2190*/  FFMA R82, R15, R33.reuse, R82 ;  /* 0x000000210f527223 */ /* 0x080fe20000000052 */
[-C--:B------:R-:W-:Y:S01]  /*21a0*/  FFMA R19, R28, R33.reuse, R53 ;  /* 0x000000211c137223 */ /* 0x080fe20000000035 */
[-C--:B------:R-:W-:Y:S01]  /*21b0*/  FFMA R18, R29, R33.reuse, R64 ;  /* 0x000000211d127223 */ /* 0x080fe20000000040 */
[-C--:B------:R-:W-:Y:S01]  /*21c0*/  FFMA R65, R30, R33.reuse, R65 ;  /* 0x000000211e417223 */ /* 0x080fe20000000041 */
[----:B------:R-:W-:Y:S01]  /*21d0*/  FFMA R92, R31, R33, R92 ;  /* 0x000000211f5c7223 */ /* 0x000fe2000000005c */
        /* <DEDUP_REMOVED lines=19> */
[----:B------:R-:W-:Y:S01]  /*2310*/  FFMA R34, R31, R34, R70 ;  /* 0x000000221f227223 */ /* 0x000fe20000000046 */
[----:B------:R-:W-:Y:S01]  /*2320*/  LDS.128 R40, [R5+UR20+0xe00] ;  /* 0x000e001405287984 */ /* 0x000fe20008000c00 */
[----:B------:R-:W-:-:S03]  /*2330*/  FFMA R99, R14, R35, R39 ;  /* 0x000000230e637223 */ /* 0x000fc60000000027 */
[----:B------:R2:W-:Y:S01]  /*2340*/  LDS.128 R48, [R5+UR20+0xe40] ;  /* 0x000e401405307984 */ /* 0x0005e20008000c00 */
[----:B------:R-:W-:-:S03]  /*2350*/  FFMA R109, R12, R35, R109 ;  /* 0x000000230c6d7223 */ /* 0x000fc6000000006d */
[----:B------:R-:W3:Y:S01]  /*2360*/  LDS.128 R68, [R7+0xe00] ;  /* 0x000e000007447984 */ /* 0x000ee20000000c00 */
[-C--:B------:R-:W-:Y:S01]  /*2370*/  FFMA R46, R13, R35.reuse, R66 ;  /* 0x000000230d2e7223 */ /* 0x080fe20000000042 */
[-C--:B------:R-:W-:Y:S01]  /*2380*/  FFMA R94, R15, R35.reuse, R94 ;  /* 0x000000230f5e7223 */ /* 0x080fe2000000005e */
[-C--:B------:R-:W-:Y:S01]  /*2390*/  FFMA R39, R28, R35.reuse, R55 ;  /* 0x000000231c277223 */ /* 0x080fe20000000037 */
[-C--:B------:R-:W-:Y:S01]  /*23a0*/  FFMA R100, R29, R35.reuse, R100 ;  /* 0x000000231d647223 */ /* 0x080fe20000000064 */
[-C--:B------:R-:W-:Y:S01]  /*23b0*/  FFMA R67, R30, R35.reuse, R67 ;  /* 0x000000231e437223 */ /* 0x080fe20000000043 */
[----:B------:R-:W-:Y:S01]  /*23c0*/  FFMA R102, R31, R35, R102 ;  /* 0x000000231f667223 */ /* 0x000fe20000000066 */
[C---:B-1----:R-:W-:Y:S01]  /*23d0*/  FFMA R35, R12.reuse, R8, R63 ;  /* 0x000000080c237223 */ /* 0x042fe2000000003f */
[C---:B------:R-:W-:Y:S01]  /*23e0*/  FFMA R116, R12.reuse, R9, R76 ;  /* 0x000000090c747223 */ /* 0x040fe2000000004c */
[C---:B------:R-:W-:Y:S01]  /*23f0*/  FFMA R3, R12.reuse, R10, R3 ;  /* 0x0000000a0c037223 */ /* 0x040fe20000000003 */
[-C--:B------:R-:W-:Y:S01]  /*2400*/  FFMA R88, R12, R11.reuse, R88 ;  /* 0x0000000b0c587223 */ /* 0x080fe20000000058 */
[-C--:B------:R-:W-:Y:S01]  /*2410*/  FFMA R118, R15, R11.reuse, R114 ;  /* 0x0000000b0f767223 */ /* 0x080fe20000000072 */
[----:B------:R-:W-:Y:S01]  /*2420*/  FFMA R122, R28, R11, R72 ;  /* 0x0000000b1c7a7223 */ /* 0x000fe20000000048 */
[C---:B------:R-:W-:Y:S01]  /*2430*/  FFMA R12, R13.reuse, R8, R78 ;  /* 0x000000080d0c7223 */ /* 0x040fe2000000004e */
[C---:B------:R-:W-:Y:S01]  /*2440*/  FFMA R104, R13.reuse, R9, R104 ;  /* 0x000000090d687223 */ /* 0x040fe20000000068 */
[C---:B--2---:R-:W-:Y:S01]  /*2450*/  FFMA R5, R13.reuse, R10, R77 ;  /* 0x0000000a0d057223 */ /* 0x044fe2000000004d */
[----:B------:R-:W-:Y:S01]  /*2460*/  FFMA R106, R13, R11, R106 ;  /* 0x0000000b0d6a7223 */ /* 0x000fe2000000006a */
[C---:B------:R-:W-:Y:S01]  /*2470*/  FFMA R81, R14.reuse, R8, R79 ;  /* 0x000000080e517223 */ /* 0x040fe2000000004f */
[C---:B------:R-:W-:Y:S01]  /*2480*/  FFMA R108, R14.reuse, R9, R108 ;  /* 0x000000090e6c7223 */ /* 0x040fe2000000006c */
[C---:B------:R-:W-:Y:S01]  /*2490*/  FFMA R89, R14.reuse, R10, R89 ;  /* 0x0000000a0e597223 */ /* 0x040fe20000000059 */
[----:B------:R-:W-:Y:S01]  /*24a0*/  FFMA R90, R14, R11, R90 ;  /* 0x0000000b0e5a7223 */ /* 0x000fe2000000005a */
[C---:B------:R-:W-:Y:S01]  /*24b0*/  FFMA R110, R15.reuse, R8, R110 ;  /* 0x000000080f6e7223 */ /* 0x040fe2000000006e */
[CC--:B------:R-:W-:Y:S01]  /*24c0*/  FFMA R112, R15.reuse, R9.reuse, R112 ;  /* 0x000000090f707223 */ /* 0x0c0fe20000000070 */
[----:B------:R-:W-:Y:S01]  /*24d0*/  FFMA R95, R15, R10, R95 ;  /* 0x0000000a0f5f7223 */ /* 0x000fe2000000005f */
[C---:B------:R-:W-:Y:S01]  /*24e0*/  FFMA R91, R28.reuse, R8, R91 ;  /* 0x000000081c5b7223 */ /* 0x040fe2000000005b */
[CC--:B------:R-:W-:Y:S01]  /*24f0*/  FFMA R114, R28.reuse, R9.reuse, R84 ;  /* 0x000000091c727223 */ /* 0x0c0fe20000000054 */
        /* <DEDUP_REMOVED lines=13> */
[----:B------:R1:W2:Y:S01]  /*25d0*/  LDS.128 R8, [R7+0xe80] ;  /* 0x000e800007087984 */ /* 0x0002a20000000c00 */
[-C--:B---3--:R-:W-:Y:S01]  /*25e0*/  FFMA R16, R40, R68.reuse, R59 ;  /* 0x0000004428107223 */ /* 0x088fe2000000003b */
[-C--:B------:R-:W-:Y:S01]  /*25f0*/  FFMA R96, R42, R68.reuse, R17 ;  /* 0x000000442a607223 */ /* 0x080fe20000000011 */
[CC--:B------:R-:W-:Y:S01]  /*2600*/  FFMA R57, R48.reuse, R69.reuse, R19 ;  /* 0x0000004530397223 */ /* 0x0c0fe20000000013 */
        /* <DEDUP_REMOVED lines=29> */
[----:B-1----:R-:W-:Y:S06]  /*27e0*/  BRA.U UP0, `(.L_x_1) ;  /* 0x0000000100487547 */ /* 0x002fec000b800000 */
[----:B------:R-:W-:Y:S01]  /*27f0*/  USHF.L.U32 UR10, UR5, 0xc, URZ ;  /* 0x0000000c050a7899 */ /* 0x000fe200080006ff */
[----:B------:R-:W-:Y:S01]  /*2800*/  SHF.L.U32 R7, R0, 0xb, RZ ;  /* 0x0000000b00077819 */ /* 0x000fe200000006ff */
[----:B------:R-:W-:Y:S02]  /*2810*/  UIADD3 UR13, UP0, UPT, UR13, 0x20, URZ ;  /* 0x000000200d0d7890 */ /* 0x000fe4000ff1e0ff */
[----:B------:R-:W-:Y:S01]  /*2820*/  ULOP3.LUT UR10, UR10, 0x1000, URZ, 0x3c, !UPT ;  /* 0x000010000a0a7892 */ /* 0x000fe2000f8e3cff */
[----:B------:R-:W-:Y:S01]  /*2830*/  LOP3.LUT R4, R7, 0xffc, R4, 0xc8, !PT ;  /* 0x00000ffc07047812 */ /* 0x000fe200078ec804 */
[----:B------:R-:W-:Y:S02]  /*2840*/  ULOP3.LUT UR5, UR5, 0x1, URZ, 0x3c, !UPT ;  /* 0x0000000105057892 */ /* 0x000fe4000f8e3cff */
[----:B------:R-:W-:Y:S02]  /*2850*/  UIADD3.X UR14, UPT, UPT, URZ, UR14, URZ, UP0, !UPT ;  /* 0x0000000eff0e7290 */ /* 0x000fe400087fe4ff */
[----:B------:R-:W-:-:S04]  /*2860*/  MOV R7, UR10 ;  /* 0x0000000a00077c02 */ /* 0x000fc80008000f00 */
[----:B------:R-:W-:Y:S02]  /*2870*/  IADD3 R4, PT, PT, R4, UR15, R7 ;  /* 0x0000000f04047c10 */ /* 0x000fe4000fffe007 */
[----:B------:R-:W-:-:S03]  /*2880*/  LEA R7, R0, UR16, 0x4 ;  /* 0x0000001000077c11 */ /* 0x000fc6000f8e20ff */
[----:B-----5:R1:W-:Y:S04]  /*2890*/  STS [R4], R20 ;  /* 0x0000001404007388 */ /* 0x0203e80000000800 */
[----:B------:R1:W-:Y:S04]  /*28a0*/  STS [R4+0x200], R21 ;  /* 0x0002001504007388 */ /* 0x0003e80000000800 */
[----:B------:R1:W-:Y:S04]  /*28b0*/  STS [R4+0x400], R22 ;  /* 0x0004001604007388 */ /* 0x0003e80000000800 */
[----:B------:R1:W-:Y:S04]  /*28c0*/  STS [R4+0x600], R23 ;  /* 0x0006001704007388 */ /* 0x0003e80000000800 */
[----:B------:R1:W-:Y:S01]  /*28d0*/  STS.128 [R7+UR10], R24 ;  /* 0x0000001807007988 */ /* 0x0003e20008000c0a */
[----:B0-----:R-:W-:-:S04]  /*28e0*/  USHF.L.U32 UR10, UR21, 0x3, URZ ;  /* 0x00000003150a7899 */ /* 0x001fc800080006ff */
[----:B------:R-:W-:Y:S01]  /*28f0*/  UIMAD.WIDE UR6, UR10, 0x4, UR6 ;  /* 0x000000040a0678a5 */ /* 0x000fe2000f8e0206 */
[----:B------:R-:W-:Y:S11]  /*2900*/  BAR.SYNC.DEFER_BLOCKING 0x0 ;  /* 0x0000000000007b1d */ /* 0x000ff60000010000 */
.L_x_1:
[----:B------:R-:W-:Y:S01]  /*2910*/  UIADD3 UR12, UPT, UPT, UR12, 0x1, URZ ;  /* 0x000000010c0c7890 */ /* 0x000fe2000fffe0ff */
[C---:B--2---:R-:W-:Y:S01]  /*2920*/  FFMA R76, R40.reuse, R8, R35 ;  /* 0x00000008284c7223 */ /* 0x044fe20000000023 */
[C---:B------:R-:W-:Y:S01]  /*2930*/  FFMA R77, R40.reuse, R9, R116 ;  /* 0x00000009284d7223 */ /* 0x040fe20000000074 */
[C---:B------:R-:W-:Y:S01]  /*2940*/  FFMA R78, R40.reuse, R10, R3 ;  /* 0x0000000a284e7223 */ /* 0x040fe20000000003 */
[----:B------:R-:W-:Y:S01]  /*2950*/  UISETP.NE.AND UP0, UPT, UR12, URZ, UPT ;  /* 0x000000ff0c00728c */ /* 0x000fe2000bf05270 */
        /* <DEDUP_REMOVED lines=11> */
[CC--:B------:R-:W-:Y:S01]  /*2a10*/  FFMA R34, R43.reuse, R10.reuse, R95 ;  /* 0x0000000a2b227223 */ /* 0x0c0fe2000000005f */
[----:B------:R-:W-:Y:S01]  /*2a20*/  FFMA R35, R43, R11, R118 ;  /* 0x0000000b2b237223 */ /* 0x000fe20000000076 */
[C---:B------:R-:W-:Y:S01]  /*2a30*/  FFMA R86, R48.reuse, R10, R83 ;  /* 0x0000000a30567223 */ /* 0x040fe20000000053 */
[CC--:B------:R-:W-:Y:S01]  /*2a40*/  FFMA R84, R48.reuse, R8.reuse, R91 ;  /* 0x0000000830547223 */ /* 0x0c0fe2000000005b */
        /* <DEDUP_REMOVED lines=14> */
[----:B------:R-:W-:Y:S01]  /*2b30*/  UIADD3 UR4, UPT, UPT, UR4, 0x1, URZ ;  /* 0x0000000104047890 */ /* 0x000fe2000fffe0ff */
[----:B------:R-:W-:Y:S11]  /*2b40*/  BRA.U UP0, `(.L_x_2) ;  /* 0xffffffd900a47547 */ /* 0x000ff6000b83ffff */
.L_x_0:
[----:B-1---5:R-:W1:Y:S01]  /*2b50*/  LDC R23, c[0x0][0x398] ;  /* 0x0000e600ff177b82 */ /* 0x022e620000000800 */
[----:B------:R-:W-:Y:S01]  /*2b60*/  SHF.L.U32 R3, R0, 0x1, RZ ;  /* 0x0000000100037819 */ /* 0x000fe200000006ff */
[----:B------:R-:W-:Y:S01]  /*2b70*/  HFMA2 R5, -RZ, RZ, 0, 2.384185791015625e-07 ;  /* 0x00000004ff057431 */ /* 0x000fe200000001ff */
[----:B------:R-:W-:Y:S02]  /*2b80*/  SHF.R.U32.HI R0, RZ, 0x1, R0 ;  /* 0x00000001ff007819 */ /* 0x000fe40000011600 */
[----:B------:R-:W-:Y:S02]  /*2b90*/  LOP3.LUT R3, R3, 0x40, RZ, 0xc0, !PT ;  /* 0x0000004003037812 */ /* 0x000fe400078ec0ff */
[----:B------:R-:W-:Y:S02]  /*2ba0*/  LOP3.LUT R0, R0, 0x1ec, RZ, 0xc0, !PT ;  /* 0x000001ec00007812 */ /* 0x000fe400078ec0ff */
[----:B------:R-:W-:-:S05]  /*2bb0*/  LOP3.LUT R3, R3, 0x1c, R2, 0xf8, !PT ;  /* 0x0000001c03037812 */ /* 0x000fca00078ef802 */
[----:B-1----:R-:W-:-:S04]  /*2bc0*/  IMAD R0, R0, R23, R3 ;  /* 0x0000001700007224 */ /* 0x002fc800078e0203 */
[----:B------:R-:W-:Y:S01]  /*2bd0*/  IMAD.WIDE R2, R0, R5, UR8 ;  /* 0x0000000800027e25 */ /* 0x000fe2000f8e0205 */
[----:B------:R-:W-:-:S04]  /*2be0*/  SHF.L.U32 R5, R23, 0x4, RZ ;  /* 0x0000000417057819 */ /* 0x000fc800000006ff */
[----:B------:R1:W-:Y:S01]  /*2bf0*/  STG.E.128 desc[UR18][R2.64], R16 ;  /* 0x0000001002007986 */ /* 0x0003e2000c101d12 */
[----:B------:R-:W-:-:S03]  /*2c00*/  IMAD.WIDE R4, R5, 0x4, R2 ;  /* 0x0000000405047825 */ /* 0x000fc600078e0202 */
[----:B------:R2:W-:Y:S01]  /*2c10*/  STG.E.128 desc[UR18][R2.64+0x80], R76 ;  /* 0x0000804c02007986 */ /* 0x0005e2000c101d12 */
[----:B------:R-:W-:-:S03]  /*2c20*/  IMAD.WIDE R6, R23, 0x4, R2 ;  /* 0x0000000417067825 */ /* 0x000fc600078e0202 */
[----:B------:R-:W-:Y:S01]  /*2c30*/  STG.E.128 desc[UR18][R4.64], R56 ;  /* 0x0000003804007986 */ /* 0x000fe2000c101d12 */
[----:B------:R-:W-:-:S03]  /*2c40*/  IMAD.WIDE R8, R23, 0x4, R4 ;  /* 0x0000000417087825 */ /* 0x000fc600078e0204 */
[----:B------:R-:W-:Y:S01]  /*2c50*/  STG.E.128 desc[UR18][R4.64+0x80], R84 ;  /* 0x0000805404007986 */ /* 0x000fe2000c101d12 */
[----:B------:R-:W-:-:S03]  /*2c60*/  IMAD.WIDE R10, R23, 0x4, R6 ;  /* 0x00000004170a7825 */ /* 0x000fc600078e0206 */
[----:B------:R-:W-:Y:S01]  /*2c70*/  STG.E.128 desc[UR18][R6.64], R28 ;  /* 0x0000001c06007986 */ /* 0x000fe2000c101d12 */
[----:B------:R-:W-:-:S03]  /*2c80*/  IMAD.WIDE R20, R23, 0x4, R8 ;  /* 0x0000000417147825 */ /* 0x000fc600078e0208 */
[----:B------:R-:W-:Y:S01]  /*2c90*/  STG.E.128 desc[UR18][R6.64+0x80], R12 ;  /* 0x0000800c06007986 */ /* 0x000fe2000c101d12 */
[----:B-1----:R-:W-:-:S03]  /*2ca0*/  IMAD.WIDE R16, R23, 0x4, R10 ;  /* 0x0000000417107825 */ /* 0x002fc600078e020a */
[----:B------:R-:W-:Y:S01]  /*2cb0*/  STG.E.128 desc[UR18][R8.64], R60 ;  /* 0x0000003c08007986 */ /* 0x000fe2000c101d12 */
[----:B--2---:R-:W-:-:S03]  /*2cc0*/  IMAD.WIDE R2, R23, 0x4, R20 ;  /* 0x0000000417027825 */ /* 0x004fc600078e0214 */
[----:B------:R-:W-:Y:S04]  /*2cd0*/  STG.E.128 desc[UR18][R8.64+0x80], R40 ;  /* 0x0000802808007986 */ /* 0x000fe8000c101d12 */
[----:B------:R-:W-:Y:S04]  /*2ce0*/  STG.E.128 desc[UR18][R10.64], R96 ;  /* 0x000000600a007986 */ /* 0x000fe8000c101d12 */
[----:B------:R-:W-:Y:S04]  /*2cf0*/  STG.E.128 desc[UR18][R10.64+0x80], R36 ;  /* 0x000080240a007986 */ /* 0x000fe8000c101d12 */
[----:B------:R-:W-:Y:S04]  /*2d00*/  STG.E.128 desc[UR18][R20.64], R64 ;  /* 0x0000004014007986 */ /* 0x000fe8000c101d12 */
[----:B------:R-:W-:Y:S04]  /*2d10*/  STG.E.128 desc[UR18][R20.64+0x80], R80 ;  /* 0x0000805014007986 */ /* 0x000fe8000c101d12 */
[----:B------:R-:W-:Y:S04]  /*2d20*/  STG.E.128 desc[UR18][R16.64], R52 ;  /* 0x0000003410007986 */ /* 0x000fe8000c101d12 */
[----:B------:R-:W-:Y:S04]  /*2d30*/  STG.E.128 desc[UR18][R16.64+0x80], R32 ;  /* 0x0000802010007986 */ /* 0x000fe8000c101d12 */
[----:B------:R-:W-:Y:S04]  /*2d40*/  STG.E.128 desc[UR18][R2.64], R68 ;  /* 0x0000004402007986 */ /* 0x000fe8000c101d12 */
[----:B------:R-:W-:Y:S01]  /*2d50*/  STG.E.128 desc[UR18][R2.64+0x80], R48 ;  /* 0x0000803002007986 */ /* 0x000fe2000c101d12 */
[----:B0-----:R-:W-:Y:S05]  /*2d60*/  EXIT ;  /* 0x000000000000794d */ /* 0x001fea0003800000 */
.L_x_3:
[----:B------:R-:W-:-:S00]  /*2d70*/  BRA `(.L_x_3) ;  /* 0xfffffffc00fc7947 */ /* 0x000fc0000383ffff */
[----:B------:R-:W-:-:S00]  /*2d80*/  NOP ;  /* 0x0000000000007918 */ /* 0x000fc00000000000 */
[----:B------:R-:W-:-:S00]  /*2d90*/  NOP ;  /* 0x0000000000007918 */ /* 0x000fc00000000000 */
[----:B------:R-:W-:-:S00]  /*2da0*/  NOP ;  /* 0x0000000000007918 */ /* 0x000fc00000000000 */
[----:B------:R-:W-:-:S00]  /*2db0*/  NOP ;  /* 0x0000000000007918 */ /* 0x000fc00000000000 */
[----:B------:R-:W-:-:S00]  /*2dc0*/  NOP ;  /* 0x0000000000007918 */ /* 0x000fc00000000000 */
[----:B------:R-:W-:-:S00]  /*2dd0*/  NOP ;  /* 0x0000000000007918 */ /* 0x000fc00000000000 */
[----:B------:R-:W-:-:S00]  /*2de0*/  NOP ;  /* 0x0000000000007918 */ /* 0x000fc00000000000 */
[----:B------:R-:W-:-:S00]  /*2df0*/  NOP ;  /* 0x0000000000007918 */ /* 0x000fc00000000000 */
.L_x_4:


//--------------------- .nv.shared._Z8mm_new_9PfS_S_i --------------------------
	.section	.nv.shared._Z8mm_new_9PfS_S_i,"aw",@nobits
	.sectionflags	@""
	.align	4
.nv.shared._Z8mm_new_9PfS_S_i:
	.zero		17408


//--------------------- .nv.shared.reserved.0     --------------------------
	.section	.nv.shared.reserved.0,"aw",@nobits
	.weak		__nv_reservedSMEM_offset_0_alias
	.size		__nv_reservedSMEM_offset_0_alias, 0, 64
	.other		__nv_reservedSMEM_offset_0_alias,@"STO_CUDA_RESERVED_SHARED STV_DEFAULT"
__nv_reservedSMEM_offset_0_alias:
	.zero		0
	.zero		64


//--------------------- .nv.constant0._Z8mm_new_9PfS_S_i --------------------------
	.section	.nv.constant0._Z8mm_new_9PfS_S_i,"a",@progbits
	.sectionflags	@""
	.align	4
.nv.constant0._Z8mm_new_9PfS_S_i:
	.zero		924


//--------------------- SYMBOLS --------------------------

	.type		.nv.reservedSmem.offset0,@object
	.size		.nv.reservedSmem.offset0,0x4
	.type		.nv.reservedSmem.cap,@object
	.size		.nv.reservedSmem.cap,0x4
